//
// Generated by NVIDIA NVVM Compiler
//
// Compiler Build ID: CL-36424714
// Cuda compilation tools, release 13.0, V13.0.88
// Based on NVVM 20.0.0
//

.version 9.0
.target sm_100
.address_size 64

	// .globl	_ZN7kernels12tiled_driverINS_10StokesCudaIdEEEEvPKNT_9floattypeES6_PS4_S6_iii
.extern .shared .align 16 .b8 _ZN7kernels11shared_charE[];

.visible .entry _ZN7kernels12tiled_driverINS_10StokesCudaIdEEEEvPKNT_9floattypeES6_PS4_S6_iii(
	.param .u64 .ptr .align 1 _ZN7kernels12tiled_driverINS_10StokesCudaIdEEEEvPKNT_9floattypeES6_PS4_S6_iii_param_0,
	.param .u64 .ptr .align 1 _ZN7kernels12tiled_driverINS_10StokesCudaIdEEEEvPKNT_9floattypeES6_PS4_S6_iii_param_1,
	.param .u64 .ptr .align 1 _ZN7kernels12tiled_driverINS_10StokesCudaIdEEEEvPKNT_9floattypeES6_PS4_S6_iii_param_2,
	.param .u64 .ptr .align 1 _ZN7kernels12tiled_driverINS_10StokesCudaIdEEEEvPKNT_9floattypeES6_PS4_S6_iii_param_3,
	.param .u32 _ZN7kernels12tiled_driverINS_10StokesCudaIdEEEEvPKNT_9floattypeES6_PS4_S6_iii_param_4,
	.param .u32 _ZN7kernels12tiled_driverINS_10StokesCudaIdEEEEvPKNT_9floattypeES6_PS4_S6_iii_param_5,
	.param .u32 _ZN7kernels12tiled_driverINS_10StokesCudaIdEEEEvPKNT_9floattypeES6_PS4_S6_iii_param_6
)
{
	.reg .pred 	%p<23>;
	.reg .b16 	%rs<11>;
	.reg .b32 	%r<49>;
	.reg .b64 	%rd<25>;
	.reg .b64 	%fd<246>;

	ld.param.u64 	%rd5, [_ZN7kernels12tiled_driverINS_10StokesCudaIdEEEEvPKNT_9floattypeES6_PS4_S6_iii_param_2];
	ld.param.u32 	%r21, [_ZN7kernels12tiled_driverINS_10StokesCudaIdEEEEvPKNT_9floattypeES6_PS4_S6_iii_param_5];
	ld.param.u32 	%r22, [_ZN7kernels12tiled_driverINS_10StokesCudaIdEEEEvPKNT_9floattypeES6_PS4_S6_iii_param_6];
	cvta.to.global.u64 	%rd1, %rd5;
	mov.u32 	%r23, %ctaid.x;
	mov.u32 	%r1, %ntid.x;
	mov.u32 	%r2, %tid.x;
	mad.lo.s32 	%r3, %r23, %r1, %r2;
	setp.ge.s32 	%p1, %r3, %r21;
	@%p1 bra 	$L__BB0_2;
	mul.lo.s32 	%r24, %r3, 3;
	mul.wide.s32 	%rd6, %r24, 8;
	add.s64 	%rd7, %rd1, %rd6;
	mov.b64 	%rd8, 0;
	st.global.u64 	[%rd7], %rd8;
	st.global.u64 	[%rd7+8], %rd8;
	st.global.u64 	[%rd7+16], %rd8;
$L__BB0_2:
	setp.lt.s32 	%p2, %r22, 1;
	@%p2 bra 	$L__BB0_29;
	mov.b32 	%r44, 0;
	mov.b16 	%rs10, 0;
	mov.u32 	%r29, _ZN7kernels11shared_charE;
	mad.lo.s32 	%r30, %r2, 48, %r29;
	cvt.u16.u32 	%rs6, %r1;
$L__BB0_4:
	ld.param.u32 	%r43, [_ZN7kernels12tiled_driverINS_10StokesCudaIdEEEEvPKNT_9floattypeES6_PS4_S6_iii_param_4];
	ld.param.u64 	%rd24, [_ZN7kernels12tiled_driverINS_10StokesCudaIdEEEEvPKNT_9floattypeES6_PS4_S6_iii_param_3];
	ld.param.u64 	%rd22, [_ZN7kernels12tiled_driverINS_10StokesCudaIdEEEEvPKNT_9floattypeES6_PS4_S6_iii_param_0];
	setp.ge.s32 	%p3, %r3, %r21;
	mul.lo.s32 	%r5, %r1, %r44;
	add.s32 	%r26, %r1, %r5;
	min.u32 	%r6, %r43, %r26;
	sub.s32 	%r7, %r6, %r5;
	add.s32 	%r27, %r5, %r2;
	mul.lo.s32 	%r28, %r27, 3;
	cvta.to.global.u64 	%rd9, %rd22;
	mul.wide.s32 	%rd10, %r28, 8;
	add.s64 	%rd11, %rd9, %rd10;
	ld.global.f64 	%fd88, [%rd11];
	ld.global.f64 	%fd89, [%rd11+8];
	st.shared.v2.f64 	[%r30], {%fd88, %fd89};
	ld.global.f64 	%fd90, [%rd11+16];
	cvta.to.global.u64 	%rd12, %rd24;
	add.s64 	%rd13, %rd12, %rd10;
	ld.global.f64 	%fd91, [%rd13];
	st.shared.v2.f64 	[%r30+16], {%fd90, %fd91};
	ld.global.f64 	%fd92, [%rd13+8];
	ld.global.f64 	%fd93, [%rd13+16];
	st.shared.v2.f64 	[%r30+32], {%fd92, %fd93};
	bar.sync 	0;
	add.s32 	%r44, %r44, 1;
	setp.gt.u32 	%p4, %r26, %r43;
	sub.s32 	%r31, %r43, %r5;
	setp.lt.s32 	%p5, %r31, 1;
	and.pred  	%p6, %p4, %p5;
	or.pred  	%p7, %p3, %p6;
	@%p7 bra 	$L__BB0_28;
	ld.param.u64 	%rd23, [_ZN7kernels12tiled_driverINS_10StokesCudaIdEEEEvPKNT_9floattypeES6_PS4_S6_iii_param_1];
	cvta.to.global.u64 	%rd14, %rd23;
	mul.lo.s32 	%r33, %r3, 3;
	mul.wide.s32 	%rd15, %r33, 8;
	add.s64 	%rd16, %rd14, %rd15;
	ld.global.f64 	%fd1, [%rd16];
	ld.global.f64 	%fd2, [%rd16+8];
	ld.global.f64 	%fd3, [%rd16+16];
	add.s64 	%rd17, %rd1, %rd15;
	ld.global.f64 	%fd228, [%rd17];
	ld.global.f64 	%fd229, [%rd17+8];
	ld.global.f64 	%fd230, [%rd17+16];
	sub.s32 	%r34, %r5, %r6;
	setp.gt.u32 	%p8, %r34, -4;
	mov.b32 	%r48, 0;
	@%p8 bra 	$L__BB0_16;
	mov.u32 	%r36, _ZN7kernels11shared_charE;
	add.s32 	%r45, %r36, 176;
	and.b32  	%r37, %r7, -4;
	neg.s32 	%r46, %r37;
$L__BB0_7:
	.pragma "nounroll";
	ld.shared.v2.f64 	{%fd96, %fd97}, [%r45+-176];
	sub.f64 	%fd10, %fd1, %fd96;
	sub.f64 	%fd11, %fd2, %fd97;
	ld.shared.f64 	%fd98, [%r45+-160];
	sub.f64 	%fd12, %fd3, %fd98;
	mul.f64 	%fd99, %fd11, %fd11;
	fma.rn.f64 	%fd100, %fd10, %fd10, %fd99;
	fma.rn.f64 	%fd13, %fd12, %fd12, %fd100;
	setp.eq.f64 	%p9, %fd13, 0d0000000000000000;
	mov.f64 	%fd224, 0d0000000000000000;
	@%p9 bra 	$L__BB0_9;
	rsqrt.approx.f64 	%fd224, %fd13;
$L__BB0_9:
	mul.f64 	%fd102, %fd224, %fd224;
	ld.shared.f64 	%fd103, [%r45+-152];
	ld.shared.v2.f64 	{%fd104, %fd105}, [%r45+-144];
	mul.f64 	%fd106, %fd11, %fd104;
	fma.rn.f64 	%fd107, %fd10, %fd103, %fd106;
	fma.rn.f64 	%fd108, %fd12, %fd105, %fd107;
	mul.f64 	%fd109, %fd102, %fd108;
	fma.rn.f64 	%fd110, %fd10, %fd109, %fd103;
	fma.rn.f64 	%fd16, %fd224, %fd110, %fd228;
	fma.rn.f64 	%fd111, %fd11, %fd109, %fd104;
	fma.rn.f64 	%fd17, %fd224, %fd111, %fd229;
	fma.rn.f64 	%fd112, %fd12, %fd109, %fd105;
	fma.rn.f64 	%fd18, %fd224, %fd112, %fd230;
	ld.shared.v2.f64 	{%fd113, %fd114}, [%r45+-128];
	sub.f64 	%fd19, %fd1, %fd113;
	sub.f64 	%fd20, %fd2, %fd114;
	ld.shared.f64 	%fd115, [%r45+-112];
	sub.f64 	%fd21, %fd3, %fd115;
	mul.f64 	%fd116, %fd20, %fd20;
	fma.rn.f64 	%fd117, %fd19, %fd19, %fd116;
	fma.rn.f64 	%fd22, %fd21, %fd21, %fd117;
	setp.eq.f64 	%p10, %fd22, 0d0000000000000000;
	mov.f64 	%fd225, 0d0000000000000000;
	@%p10 bra 	$L__BB0_11;
	rsqrt.approx.f64 	%fd225, %fd22;
$L__BB0_11:
	mul.f64 	%fd119, %fd225, %fd225;
	ld.shared.f64 	%fd120, [%r45+-104];
	ld.shared.v2.f64 	{%fd121, %fd122}, [%r45+-96];
	mul.f64 	%fd123, %fd20, %fd121;
	fma.rn.f64 	%fd124, %fd19, %fd120, %fd123;
	fma.rn.f64 	%fd125, %fd21, %fd122, %fd124;
	mul.f64 	%fd126, %fd119, %fd125;
	fma.rn.f64 	%fd127, %fd19, %fd126, %fd120;
	fma.rn.f64 	%fd25, %fd225, %fd127, %fd16;
	fma.rn.f64 	%fd128, %fd20, %fd126, %fd121;
	fma.rn.f64 	%fd26, %fd225, %fd128, %fd17;
	fma.rn.f64 	%fd129, %fd21, %fd126, %fd122;
	fma.rn.f64 	%fd27, %fd225, %fd129, %fd18;
	ld.shared.v2.f64 	{%fd130, %fd131}, [%r45+-80];
	sub.f64 	%fd28, %fd1, %fd130;
	sub.f64 	%fd29, %fd2, %fd131;
	ld.shared.f64 	%fd132, [%r45+-64];
	sub.f64 	%fd30, %fd3, %fd132;
	mul.f64 	%fd133, %fd29, %fd29;
	fma.rn.f64 	%fd134, %fd28, %fd28, %fd133;
	fma.rn.f64 	%fd31, %fd30, %fd30, %fd134;
	setp.eq.f64 	%p11, %fd31, 0d0000000000000000;
	mov.f64 	%fd226, 0d0000000000000000;
	@%p11 bra 	$L__BB0_13;
	rsqrt.approx.f64 	%fd226, %fd31;
$L__BB0_13:
	mul.f64 	%fd136, %fd226, %fd226;
	ld.shared.f64 	%fd137, [%r45+-56];
	ld.shared.v2.f64 	{%fd138, %fd139}, [%r45+-48];
	mul.f64 	%fd140, %fd29, %fd138;
	fma.rn.f64 	%fd141, %fd28, %fd137, %fd140;
	fma.rn.f64 	%fd142, %fd30, %fd139, %fd141;
	mul.f64 	%fd143, %fd136, %fd142;
	fma.rn.f64 	%fd144, %fd28, %fd143, %fd137;
	fma.rn.f64 	%fd34, %fd226, %fd144, %fd25;
	fma.rn.f64 	%fd145, %fd29, %fd143, %fd138;
	fma.rn.f64 	%fd35, %fd226, %fd145, %fd26;
	fma.rn.f64 	%fd146, %fd30, %fd143, %fd139;
	fma.rn.f64 	%fd36, %fd226, %fd146, %fd27;
	ld.shared.v2.f64 	{%fd147, %fd148}, [%r45+-32];
	sub.f64 	%fd37, %fd1, %fd147;
	sub.f64 	%fd38, %fd2, %fd148;
	ld.shared.f64 	%fd149, [%r45+-16];
	sub.f64 	%fd39, %fd3, %fd149;
	mul.f64 	%fd150, %fd38, %fd38;
	fma.rn.f64 	%fd151, %fd37, %fd37, %fd150;
	fma.rn.f64 	%fd40, %fd39, %fd39, %fd151;
	setp.eq.f64 	%p12, %fd40, 0d0000000000000000;
	mov.f64 	%fd227, 0d0000000000000000;
	@%p12 bra 	$L__BB0_15;
	rsqrt.approx.f64 	%fd227, %fd40;
$L__BB0_15:
	and.b32  	%r48, %r7, -4;
	mul.f64 	%fd152, %fd227, %fd227;
	ld.shared.f64 	%fd153, [%r45+-8];
	ld.shared.v2.f64 	{%fd154, %fd155}, [%r45];
	mul.f64 	%fd156, %fd38, %fd154;
	fma.rn.f64 	%fd157, %fd37, %fd153, %fd156;
	fma.rn.f64 	%fd158, %fd39, %fd155, %fd157;
	mul.f64 	%fd159, %fd152, %fd158;
	fma.rn.f64 	%fd160, %fd37, %fd159, %fd153;
	fma.rn.f64 	%fd228, %fd227, %fd160, %fd34;
	fma.rn.f64 	%fd161, %fd38, %fd159, %fd154;
	fma.rn.f64 	%fd229, %fd227, %fd161, %fd35;
	fma.rn.f64 	%fd162, %fd39, %fd159, %fd155;
	fma.rn.f64 	%fd230, %fd227, %fd162, %fd36;
	add.s32 	%r46, %r46, 4;
	add.s32 	%r45, %r45, 192;
	setp.ne.s32 	%p13, %r46, 0;
	@%p13 bra 	$L__BB0_7;
$L__BB0_16:
	and.b32  	%r38, %r7, 3;
	setp.eq.s32 	%p14, %r38, 0;
	@%p14 bra 	$L__BB0_27;
	cvt.u16.u32 	%rs5, %r6;
	mul.lo.s16 	%rs7, %rs10, %rs6;
	sub.s16 	%rs2, %rs5, %rs7;
	and.b16  	%rs8, %rs2, 3;
	setp.eq.s16 	%p15, %rs8, 1;
	@%p15 bra 	$L__BB0_23;
	mov.u32 	%r39, _ZN7kernels11shared_charE;
	mad.lo.s32 	%r16, %r48, 48, %r39;
	ld.shared.v2.f64 	{%fd165, %fd166}, [%r16];
	sub.f64 	%fd52, %fd1, %fd165;
	sub.f64 	%fd53, %fd2, %fd166;
	ld.shared.f64 	%fd167, [%r16+16];
	sub.f64 	%fd54, %fd3, %fd167;
	mul.f64 	%fd168, %fd53, %fd53;
	fma.rn.f64 	%fd169, %fd52, %fd52, %fd168;
	fma.rn.f64 	%fd55, %fd54, %fd54, %fd169;
	setp.eq.f64 	%p16, %fd55, 0d0000000000000000;
	mov.f64 	%fd234, 0d0000000000000000;
	@%p16 bra 	$L__BB0_20;
	rsqrt.approx.f64 	%fd234, %fd55;
$L__BB0_20:
	mul.f64 	%fd171, %fd234, %fd234;
	ld.shared.f64 	%fd172, [%r16+24];
	ld.shared.v2.f64 	{%fd173, %fd174}, [%r16+32];
	mul.f64 	%fd175, %fd53, %fd173;
	fma.rn.f64 	%fd176, %fd52, %fd172, %fd175;
	fma.rn.f64 	%fd177, %fd54, %fd174, %fd176;
	mul.f64 	%fd178, %fd171, %fd177;
	fma.rn.f64 	%fd179, %fd52, %fd178, %fd172;
	fma.rn.f64 	%fd58, %fd234, %fd179, %fd228;
	fma.rn.f64 	%fd180, %fd53, %fd178, %fd173;
	fma.rn.f64 	%fd59, %fd234, %fd180, %fd229;
	fma.rn.f64 	%fd181, %fd54, %fd178, %fd174;
	fma.rn.f64 	%fd60, %fd234, %fd181, %fd230;
	ld.shared.v2.f64 	{%fd182, %fd183}, [%r16+48];
	sub.f64 	%fd61, %fd1, %fd182;
	sub.f64 	%fd62, %fd2, %fd183;
	ld.shared.f64 	%fd184, [%r16+64];
	sub.f64 	%fd63, %fd3, %fd184;
	mul.f64 	%fd185, %fd62, %fd62;
	fma.rn.f64 	%fd186, %fd61, %fd61, %fd185;
	fma.rn.f64 	%fd64, %fd63, %fd63, %fd186;
	setp.eq.f64 	%p17, %fd64, 0d0000000000000000;
	mov.f64 	%fd235, 0d0000000000000000;
	@%p17 bra 	$L__BB0_22;
	rsqrt.approx.f64 	%fd235, %fd64;
$L__BB0_22:
	mul.f64 	%fd187, %fd235, %fd235;
	ld.shared.f64 	%fd188, [%r16+72];
	ld.shared.v2.f64 	{%fd189, %fd190}, [%r16+80];
	mul.f64 	%fd191, %fd62, %fd189;
	fma.rn.f64 	%fd192, %fd61, %fd188, %fd191;
	fma.rn.f64 	%fd193, %fd63, %fd190, %fd192;
	mul.f64 	%fd194, %fd187, %fd193;
	fma.rn.f64 	%fd195, %fd61, %fd194, %fd188;
	fma.rn.f64 	%fd228, %fd235, %fd195, %fd58;
	fma.rn.f64 	%fd196, %fd62, %fd194, %fd189;
	fma.rn.f64 	%fd229, %fd235, %fd196, %fd59;
	fma.rn.f64 	%fd197, %fd63, %fd194, %fd190;
	fma.rn.f64 	%fd230, %fd235, %fd197, %fd60;
	add.s32 	%r48, %r48, 2;
$L__BB0_23:
	and.b16  	%rs9, %rs2, 1;
	setp.eq.b16 	%p18, %rs9, 1;
	not.pred 	%p19, %p18;
	@%p19 bra 	$L__BB0_27;
	mov.u32 	%r40, _ZN7kernels11shared_charE;
	mad.lo.s32 	%r19, %r48, 48, %r40;
	ld.shared.v2.f64 	{%fd199, %fd200}, [%r19];
	sub.f64 	%fd76, %fd1, %fd199;
	sub.f64 	%fd77, %fd2, %fd200;
	ld.shared.f64 	%fd201, [%r19+16];
	sub.f64 	%fd78, %fd3, %fd201;
	mul.f64 	%fd202, %fd77, %fd77;
	fma.rn.f64 	%fd203, %fd76, %fd76, %fd202;
	fma.rn.f64 	%fd79, %fd78, %fd78, %fd203;
	setp.eq.f64 	%p20, %fd79, 0d0000000000000000;
	mov.f64 	%fd242, 0d0000000000000000;
	@%p20 bra 	$L__BB0_26;
	rsqrt.approx.f64 	%fd242, %fd79;
$L__BB0_26:
	mul.f64 	%fd204, %fd242, %fd242;
	ld.shared.f64 	%fd205, [%r19+24];
	ld.shared.v2.f64 	{%fd206, %fd207}, [%r19+32];
	mul.f64 	%fd208, %fd77, %fd206;
	fma.rn.f64 	%fd209, %fd76, %fd205, %fd208;
	fma.rn.f64 	%fd210, %fd78, %fd207, %fd209;
	mul.f64 	%fd211, %fd204, %fd210;
	fma.rn.f64 	%fd212, %fd76, %fd211, %fd205;
	fma.rn.f64 	%fd228, %fd242, %fd212, %fd228;
	fma.rn.f64 	%fd213, %fd77, %fd211, %fd206;
	fma.rn.f64 	%fd229, %fd242, %fd213, %fd229;
	fma.rn.f64 	%fd214, %fd78, %fd211, %fd207;
	fma.rn.f64 	%fd230, %fd242, %fd214, %fd230;
$L__BB0_27:
	mul.lo.s32 	%r41, %r3, 3;
	mul.wide.s32 	%rd18, %r41, 8;
	add.s64 	%rd19, %rd1, %rd18;
	st.global.f64 	[%rd19], %fd228;
	st.global.f64 	[%rd19+8], %fd229;
	st.global.f64 	[%rd19+16], %fd230;
$L__BB0_28:
	bar.sync 	0;
	setp.ne.s32 	%p21, %r44, %r22;
	add.s16 	%rs10, %rs10, 1;
	@%p21 bra 	$L__BB0_4;
$L__BB0_29:
	setp.ge.s32 	%p22, %r3, %r21;
	@%p22 bra 	$L__BB0_31;
	mul.lo.s32 	%r42, %r3, 3;
	mul.wide.s32 	%rd20, %r42, 8;
	add.s64 	%rd21, %rd1, %rd20;
	ld.global.f64 	%fd215, [%rd21];
	mul.f64 	%fd216, %fd215, 0d3FA45F306DC9C883;
	st.global.f64 	[%rd21], %fd216;
	ld.global.f64 	%fd217, [%rd21+8];
	mul.f64 	%fd218, %fd217, 0d3FA45F306DC9C883;
	st.global.f64 	[%rd21+8], %fd218;
	ld.global.f64 	%fd219, [%rd21+16];
	mul.f64 	%fd220, %fd219, 0d3FA45F306DC9C883;
	st.global.f64 	[%rd21+16], %fd220;
$L__BB0_31:
	ret;

}
	// .globl	_ZN7kernels12tiled_driverINS_21StokesDoubleLayerCudaIdEEEEvPKNT_9floattypeES6_PS4_S6_iii
.visible .entry _ZN7kernels12tiled_driverINS_21StokesDoubleLayerCudaIdEEEEvPKNT_9floattypeES6_PS4_S6_iii(
	.param .u64 .ptr .align 1 _ZN7kernels12tiled_driverINS_21StokesDoubleLayerCudaIdEEEEvPKNT_9floattypeES6_PS4_S6_iii_param_0,
	.param .u64 .ptr .align 1 _ZN7kernels12tiled_driverINS_21StokesDoubleLayerCudaIdEEEEvPKNT_9floattypeES6_PS4_S6_iii_param_1,
	.param .u64 .ptr .align 1 _ZN7kernels12tiled_driverINS_21StokesDoubleLayerCudaIdEEEEvPKNT_9floattypeES6_PS4_S6_iii_param_2,
	.param .u64 .ptr .align 1 _ZN7kernels12tiled_driverINS_21StokesDoubleLayerCudaIdEEEEvPKNT_9floattypeES6_PS4_S6_iii_param_3,
	.param .u32 _ZN7kernels12tiled_driverINS_21StokesDoubleLayerCudaIdEEEEvPKNT_9floattypeES6_PS4_S6_iii_param_4,
	.param .u32 _ZN7kernels12tiled_driverINS_21StokesDoubleLayerCudaIdEEEEvPKNT_9floattypeES6_PS4_S6_iii_param_5,
	.param .u32 _ZN7kernels12tiled_driverINS_21StokesDoubleLayerCudaIdEEEEvPKNT_9floattypeES6_PS4_S6_iii_param_6
)
{
	.reg .pred 	%p<23>;
	.reg .b16 	%rs<11>;
	.reg .b32 	%r<51>;
	.reg .b64 	%rd<26>;
	.reg .b64 	%fd<364>;

	ld.param.u64 	%rd4, [_ZN7kernels12tiled_driverINS_21StokesDoubleLayerCudaIdEEEEvPKNT_9floattypeES6_PS4_S6_iii_param_1];
	ld.param.u64 	%rd6, [_ZN7kernels12tiled_driverINS_21StokesDoubleLayerCudaIdEEEEvPKNT_9floattypeES6_PS4_S6_iii_param_2];
	ld.param.u32 	%r19, [_ZN7kernels12tiled_driverINS_21StokesDoubleLayerCudaIdEEEEvPKNT_9floattypeES6_PS4_S6_iii_param_5];
	ld.param.u32 	%r20, [_ZN7kernels12tiled_driverINS_21StokesDoubleLayerCudaIdEEEEvPKNT_9floattypeES6_PS4_S6_iii_param_6];
	cvta.to.global.u64 	%rd1, %rd6;
	mov.u32 	%r21, %ctaid.x;
	mov.u32 	%r1, %ntid.x;
	mov.u32 	%r2, %tid.x;
	mad.lo.s32 	%r3, %r21, %r1, %r2;
	setp.ge.s32 	%p1, %r3, %r19;
	@%p1 bra 	$L__BB1_2;
	mul.lo.s32 	%r22, %r3, 3;
	mul.wide.s32 	%rd7, %r22, 8;
	add.s64 	%rd8, %rd1, %rd7;
	mov.b64 	%rd9, 0;
	st.global.u64 	[%rd8], %rd9;
	st.global.u64 	[%rd8+8], %rd9;
	st.global.u64 	[%rd8+16], %rd9;
$L__BB1_2:
	setp.lt.s32 	%p2, %r20, 1;
	@%p2 bra 	$L__BB1_15;
	mul.lo.s32 	%r24, %r3, 3;
	cvta.to.global.u64 	%rd10, %rd4;
	mul.wide.s32 	%rd11, %r24, 8;
	add.s64 	%rd2, %rd10, %rd11;
	mov.b32 	%r46, 0;
	mov.b16 	%rs10, 0;
	mov.u32 	%r28, _ZN7kernels11shared_charE;
	mad.lo.s32 	%r29, %r2, 96, %r28;
	cvt.u16.u32 	%rs6, %r1;
$L__BB1_4:
	ld.param.u32 	%r45, [_ZN7kernels12tiled_driverINS_21StokesDoubleLayerCudaIdEEEEvPKNT_9floattypeES6_PS4_S6_iii_param_4];
	ld.param.u64 	%rd25, [_ZN7kernels12tiled_driverINS_21StokesDoubleLayerCudaIdEEEEvPKNT_9floattypeES6_PS4_S6_iii_param_3];
	ld.param.u64 	%rd24, [_ZN7kernels12tiled_driverINS_21StokesDoubleLayerCudaIdEEEEvPKNT_9floattypeES6_PS4_S6_iii_param_0];
	setp.ge.s32 	%p3, %r3, %r19;
	mul.lo.s32 	%r5, %r1, %r46;
	add.s32 	%r25, %r1, %r5;
	min.u32 	%r6, %r45, %r25;
	sub.s32 	%r7, %r6, %r5;
	add.s32 	%r26, %r5, %r2;
	mul.lo.s32 	%r27, %r26, 3;
	cvta.to.global.u64 	%rd12, %rd24;
	mul.wide.s32 	%rd13, %r27, 8;
	add.s64 	%rd14, %rd12, %rd13;
	ld.global.f64 	%fd34, [%rd14];
	ld.global.f64 	%fd35, [%rd14+8];
	st.shared.v2.f64 	[%r29], {%fd34, %fd35};
	ld.global.f64 	%fd36, [%rd14+16];
	mul.lo.s32 	%r30, %r26, 9;
	cvta.to.global.u64 	%rd15, %rd25;
	mul.wide.s32 	%rd16, %r30, 8;
	add.s64 	%rd17, %rd15, %rd16;
	ld.global.f64 	%fd37, [%rd17];
	st.shared.v2.f64 	[%r29+16], {%fd36, %fd37};
	ld.global.f64 	%fd38, [%rd17+8];
	ld.global.f64 	%fd39, [%rd17+16];
	st.shared.v2.f64 	[%r29+32], {%fd38, %fd39};
	ld.global.f64 	%fd40, [%rd17+24];
	ld.global.f64 	%fd41, [%rd17+32];
	st.shared.v2.f64 	[%r29+48], {%fd40, %fd41};
	ld.global.f64 	%fd42, [%rd17+40];
	ld.global.f64 	%fd43, [%rd17+48];
	st.shared.v2.f64 	[%r29+64], {%fd42, %fd43};
	ld.global.f64 	%fd44, [%rd17+56];
	ld.global.f64 	%fd45, [%rd17+64];
	st.shared.v2.f64 	[%r29+80], {%fd44, %fd45};
	bar.sync 	0;
	add.s32 	%r46, %r46, 1;
	setp.gt.u32 	%p4, %r25, %r45;
	sub.s32 	%r31, %r45, %r5;
	setp.lt.s32 	%p5, %r31, 1;
	and.pred  	%p6, %p4, %p5;
	or.pred  	%p7, %p3, %p6;
	@%p7 bra 	$L__BB1_14;
	ld.global.f64 	%fd1, [%rd2];
	ld.global.f64 	%fd2, [%rd2+8];
	ld.global.f64 	%fd3, [%rd2+16];
	mul.lo.s32 	%r33, %r3, 3;
	mul.wide.s32 	%rd18, %r33, 8;
	add.s64 	%rd19, %rd1, %rd18;
	ld.global.f64 	%fd349, [%rd19];
	ld.global.f64 	%fd350, [%rd19+8];
	ld.global.f64 	%fd351, [%rd19+16];
	sub.s32 	%r34, %r5, %r6;
	setp.gt.u32 	%p8, %r34, -4;
	mov.b32 	%r50, 0;
	@%p8 bra 	$L__BB1_8;
	mov.u32 	%r36, _ZN7kernels11shared_charE;
	add.s32 	%r47, %r36, 192;
	and.b32  	%r37, %r7, -4;
	neg.s32 	%r48, %r37;
$L__BB1_7:
	.pragma "nounroll";
	and.b32  	%r50, %r7, -4;
	ld.shared.v2.f64 	{%fd47, %fd48}, [%r47+-192];
	sub.f64 	%fd49, %fd1, %fd47;
	sub.f64 	%fd50, %fd2, %fd48;
	ld.shared.v2.f64 	{%fd51, %fd52}, [%r47+-176];
	sub.f64 	%fd53, %fd3, %fd51;
	mul.f64 	%fd54, %fd50, %fd50;
	fma.rn.f64 	%fd55, %fd49, %fd49, %fd54;
	fma.rn.f64 	%fd56, %fd53, %fd53, %fd55;
	rsqrt.approx.f64 	%fd57, %fd56;
	mul.f64 	%fd58, %fd57, %fd57;
	setp.neu.f64 	%p9, %fd56, 0d0000000000000000;
	mul.f64 	%fd59, %fd57, %fd58;
	mul.f64 	%fd60, %fd58, %fd59;
	mul.f64 	%fd61, %fd49, %fd52;
	ld.shared.v2.f64 	{%fd62, %fd63}, [%r47+-144];
	mul.f64 	%fd64, %fd50, %fd63;
	mul.f64 	%fd65, %fd50, %fd64;
	fma.rn.f64 	%fd66, %fd49, %fd61, %fd65;
	ld.shared.v2.f64 	{%fd67, %fd68}, [%r47+-112];
	mul.f64 	%fd69, %fd53, %fd68;
	fma.rn.f64 	%fd70, %fd53, %fd69, %fd66;
	ld.shared.v2.f64 	{%fd71, %fd72}, [%r47+-160];
	add.f64 	%fd73, %fd71, %fd62;
	mul.f64 	%fd74, %fd49, %fd73;
	fma.rn.f64 	%fd75, %fd50, %fd74, %fd70;
	ld.shared.v2.f64 	{%fd76, %fd77}, [%r47+-128];
	add.f64 	%fd78, %fd72, %fd77;
	mul.f64 	%fd79, %fd49, %fd78;
	fma.rn.f64 	%fd80, %fd53, %fd79, %fd75;
	add.f64 	%fd81, %fd76, %fd67;
	mul.f64 	%fd82, %fd50, %fd81;
	fma.rn.f64 	%fd83, %fd53, %fd82, %fd80;
	mul.f64 	%fd84, %fd60, 0dC008000000000000;
	selp.f64 	%fd85, %fd84, 0d8000000000000000, %p9;
	mul.f64 	%fd86, %fd85, %fd83;
	fma.rn.f64 	%fd87, %fd49, %fd86, %fd349;
	fma.rn.f64 	%fd88, %fd50, %fd86, %fd350;
	fma.rn.f64 	%fd89, %fd53, %fd86, %fd351;
	ld.shared.v2.f64 	{%fd90, %fd91}, [%r47+-96];
	sub.f64 	%fd92, %fd1, %fd90;
	sub.f64 	%fd93, %fd2, %fd91;
	ld.shared.v2.f64 	{%fd94, %fd95}, [%r47+-80];
	sub.f64 	%fd96, %fd3, %fd94;
	mul.f64 	%fd97, %fd93, %fd93;
	fma.rn.f64 	%fd98, %fd92, %fd92, %fd97;
	fma.rn.f64 	%fd99, %fd96, %fd96, %fd98;
	rsqrt.approx.f64 	%fd100, %fd99;
	mul.f64 	%fd101, %fd100, %fd100;
	setp.neu.f64 	%p10, %fd99, 0d0000000000000000;
	mul.f64 	%fd102, %fd100, %fd101;
	mul.f64 	%fd103, %fd101, %fd102;
	mul.f64 	%fd104, %fd92, %fd95;
	ld.shared.v2.f64 	{%fd105, %fd106}, [%r47+-48];
	mul.f64 	%fd107, %fd93, %fd106;
	mul.f64 	%fd108, %fd93, %fd107;
	fma.rn.f64 	%fd109, %fd92, %fd104, %fd108;
	ld.shared.v2.f64 	{%fd110, %fd111}, [%r47+-16];
	mul.f64 	%fd112, %fd96, %fd111;
	fma.rn.f64 	%fd113, %fd96, %fd112, %fd109;
	ld.shared.v2.f64 	{%fd114, %fd115}, [%r47+-64];
	add.f64 	%fd116, %fd114, %fd105;
	mul.f64 	%fd117, %fd92, %fd116;
	fma.rn.f64 	%fd118, %fd93, %fd117, %fd113;
	ld.shared.v2.f64 	{%fd119, %fd120}, [%r47+-32];
	add.f64 	%fd121, %fd115, %fd120;
	mul.f64 	%fd122, %fd92, %fd121;
	fma.rn.f64 	%fd123, %fd96, %fd122, %fd118;
	add.f64 	%fd124, %fd119, %fd110;
	mul.f64 	%fd125, %fd93, %fd124;
	fma.rn.f64 	%fd126, %fd96, %fd125, %fd123;
	mul.f64 	%fd127, %fd103, 0dC008000000000000;
	selp.f64 	%fd128, %fd127, 0d8000000000000000, %p10;
	mul.f64 	%fd129, %fd128, %fd126;
	fma.rn.f64 	%fd130, %fd92, %fd129, %fd87;
	fma.rn.f64 	%fd131, %fd93, %fd129, %fd88;
	fma.rn.f64 	%fd132, %fd96, %fd129, %fd89;
	ld.shared.v2.f64 	{%fd133, %fd134}, [%r47];
	sub.f64 	%fd135, %fd1, %fd133;
	sub.f64 	%fd136, %fd2, %fd134;
	ld.shared.v2.f64 	{%fd137, %fd138}, [%r47+16];
	sub.f64 	%fd139, %fd3, %fd137;
	mul.f64 	%fd140, %fd136, %fd136;
	fma.rn.f64 	%fd141, %fd135, %fd135, %fd140;
	fma.rn.f64 	%fd142, %fd139, %fd139, %fd141;
	rsqrt.approx.f64 	%fd143, %fd142;
	mul.f64 	%fd144, %fd143, %fd143;
	setp.neu.f64 	%p11, %fd142, 0d0000000000000000;
	mul.f64 	%fd145, %fd143, %fd144;
	mul.f64 	%fd146, %fd144, %fd145;
	mul.f64 	%fd147, %fd135, %fd138;
	ld.shared.v2.f64 	{%fd148, %fd149}, [%r47+48];
	mul.f64 	%fd150, %fd136, %fd149;
	mul.f64 	%fd151, %fd136, %fd150;
	fma.rn.f64 	%fd152, %fd135, %fd147, %fd151;
	ld.shared.v2.f64 	{%fd153, %fd154}, [%r47+80];
	mul.f64 	%fd155, %fd139, %fd154;
	fma.rn.f64 	%fd156, %fd139, %fd155, %fd152;
	ld.shared.v2.f64 	{%fd157, %fd158}, [%r47+32];
	add.f64 	%fd159, %fd157, %fd148;
	mul.f64 	%fd160, %fd135, %fd159;
	fma.rn.f64 	%fd161, %fd136, %fd160, %fd156;
	ld.shared.v2.f64 	{%fd162, %fd163}, [%r47+64];
	add.f64 	%fd164, %fd158, %fd163;
	mul.f64 	%fd165, %fd135, %fd164;
	fma.rn.f64 	%fd166, %fd139, %fd165, %fd161;
	add.f64 	%fd167, %fd162, %fd153;
	mul.f64 	%fd168, %fd136, %fd167;
	fma.rn.f64 	%fd169, %fd139, %fd168, %fd166;
	mul.f64 	%fd170, %fd146, 0dC008000000000000;
	selp.f64 	%fd171, %fd170, 0d8000000000000000, %p11;
	mul.f64 	%fd172, %fd171, %fd169;
	fma.rn.f64 	%fd173, %fd135, %fd172, %fd130;
	fma.rn.f64 	%fd174, %fd136, %fd172, %fd131;
	fma.rn.f64 	%fd175, %fd139, %fd172, %fd132;
	ld.shared.v2.f64 	{%fd176, %fd177}, [%r47+96];
	sub.f64 	%fd178, %fd1, %fd176;
	sub.f64 	%fd179, %fd2, %fd177;
	ld.shared.v2.f64 	{%fd180, %fd181}, [%r47+112];
	sub.f64 	%fd182, %fd3, %fd180;
	mul.f64 	%fd183, %fd179, %fd179;
	fma.rn.f64 	%fd184, %fd178, %fd178, %fd183;
	fma.rn.f64 	%fd185, %fd182, %fd182, %fd184;
	rsqrt.approx.f64 	%fd186, %fd185;
	mul.f64 	%fd187, %fd186, %fd186;
	setp.neu.f64 	%p12, %fd185, 0d0000000000000000;
	mul.f64 	%fd188, %fd186, %fd187;
	mul.f64 	%fd189, %fd187, %fd188;
	mul.f64 	%fd190, %fd178, %fd181;
	ld.shared.v2.f64 	{%fd191, %fd192}, [%r47+144];
	mul.f64 	%fd193, %fd179, %fd192;
	mul.f64 	%fd194, %fd179, %fd193;
	fma.rn.f64 	%fd195, %fd178, %fd190, %fd194;
	ld.shared.v2.f64 	{%fd196, %fd197}, [%r47+176];
	mul.f64 	%fd198, %fd182, %fd197;
	fma.rn.f64 	%fd199, %fd182, %fd198, %fd195;
	ld.shared.v2.f64 	{%fd200, %fd201}, [%r47+128];
	add.f64 	%fd202, %fd200, %fd191;
	mul.f64 	%fd203, %fd178, %fd202;
	fma.rn.f64 	%fd204, %fd179, %fd203, %fd199;
	ld.shared.v2.f64 	{%fd205, %fd206}, [%r47+160];
	add.f64 	%fd207, %fd201, %fd206;
	mul.f64 	%fd208, %fd178, %fd207;
	fma.rn.f64 	%fd209, %fd182, %fd208, %fd204;
	add.f64 	%fd210, %fd205, %fd196;
	mul.f64 	%fd211, %fd179, %fd210;
	fma.rn.f64 	%fd212, %fd182, %fd211, %fd209;
	mul.f64 	%fd213, %fd189, 0dC008000000000000;
	selp.f64 	%fd214, %fd213, 0d8000000000000000, %p12;
	mul.f64 	%fd215, %fd214, %fd212;
	fma.rn.f64 	%fd349, %fd178, %fd215, %fd173;
	fma.rn.f64 	%fd350, %fd179, %fd215, %fd174;
	fma.rn.f64 	%fd351, %fd182, %fd215, %fd175;
	add.s32 	%r48, %r48, 4;
	add.s32 	%r47, %r47, 384;
	setp.ne.s32 	%p13, %r48, 0;
	@%p13 bra 	$L__BB1_7;
$L__BB1_8:
	and.b32  	%r38, %r7, 3;
	setp.eq.s32 	%p14, %r38, 0;
	@%p14 bra 	$L__BB1_13;
	cvt.u16.u32 	%rs5, %r6;
	mul.lo.s16 	%rs7, %rs10, %rs6;
	sub.s16 	%rs2, %rs5, %rs7;
	and.b16  	%rs8, %rs2, 3;
	setp.eq.s16 	%p15, %rs8, 1;
	@%p15 bra 	$L__BB1_11;
	mov.u32 	%r39, _ZN7kernels11shared_charE;
	mad.lo.s32 	%r40, %r50, 96, %r39;
	ld.shared.v2.f64 	{%fd217, %fd218}, [%r40];
	sub.f64 	%fd219, %fd1, %fd217;
	sub.f64 	%fd220, %fd2, %fd218;
	ld.shared.v2.f64 	{%fd221, %fd222}, [%r40+16];
	sub.f64 	%fd223, %fd3, %fd221;
	mul.f64 	%fd224, %fd220, %fd220;
	fma.rn.f64 	%fd225, %fd219, %fd219, %fd224;
	fma.rn.f64 	%fd226, %fd223, %fd223, %fd225;
	rsqrt.approx.f64 	%fd227, %fd226;
	mul.f64 	%fd228, %fd227, %fd227;
	setp.neu.f64 	%p16, %fd226, 0d0000000000000000;
	mul.f64 	%fd229, %fd227, %fd228;
	mul.f64 	%fd230, %fd228, %fd229;
	mul.f64 	%fd231, %fd219, %fd222;
	ld.shared.v2.f64 	{%fd232, %fd233}, [%r40+48];
	mul.f64 	%fd234, %fd220, %fd233;
	mul.f64 	%fd235, %fd220, %fd234;
	fma.rn.f64 	%fd236, %fd219, %fd231, %fd235;
	ld.shared.v2.f64 	{%fd237, %fd238}, [%r40+80];
	mul.f64 	%fd239, %fd223, %fd238;
	fma.rn.f64 	%fd240, %fd223, %fd239, %fd236;
	ld.shared.v2.f64 	{%fd241, %fd242}, [%r40+32];
	add.f64 	%fd243, %fd241, %fd232;
	mul.f64 	%fd244, %fd219, %fd243;
	fma.rn.f64 	%fd245, %fd220, %fd244, %fd240;
	ld.shared.v2.f64 	{%fd246, %fd247}, [%r40+64];
	add.f64 	%fd248, %fd242, %fd247;
	mul.f64 	%fd249, %fd219, %fd248;
	fma.rn.f64 	%fd250, %fd223, %fd249, %fd245;
	add.f64 	%fd251, %fd246, %fd237;
	mul.f64 	%fd252, %fd220, %fd251;
	fma.rn.f64 	%fd253, %fd223, %fd252, %fd250;
	mul.f64 	%fd254, %fd230, 0dC008000000000000;
	selp.f64 	%fd255, %fd254, 0d8000000000000000, %p16;
	mul.f64 	%fd256, %fd255, %fd253;
	fma.rn.f64 	%fd257, %fd219, %fd256, %fd349;
	fma.rn.f64 	%fd258, %fd220, %fd256, %fd350;
	fma.rn.f64 	%fd259, %fd223, %fd256, %fd351;
	ld.shared.v2.f64 	{%fd260, %fd261}, [%r40+96];
	sub.f64 	%fd262, %fd1, %fd260;
	sub.f64 	%fd263, %fd2, %fd261;
	ld.shared.v2.f64 	{%fd264, %fd265}, [%r40+112];
	sub.f64 	%fd266, %fd3, %fd264;
	mul.f64 	%fd267, %fd263, %fd263;
	fma.rn.f64 	%fd268, %fd262, %fd262, %fd267;
	fma.rn.f64 	%fd269, %fd266, %fd266, %fd268;
	rsqrt.approx.f64 	%fd270, %fd269;
	mul.f64 	%fd271, %fd270, %fd270;
	setp.neu.f64 	%p17, %fd269, 0d0000000000000000;
	mul.f64 	%fd272, %fd270, %fd271;
	mul.f64 	%fd273, %fd271, %fd272;
	mul.f64 	%fd274, %fd262, %fd265;
	ld.shared.v2.f64 	{%fd275, %fd276}, [%r40+144];
	mul.f64 	%fd277, %fd263, %fd276;
	mul.f64 	%fd278, %fd263, %fd277;
	fma.rn.f64 	%fd279, %fd262, %fd274, %fd278;
	ld.shared.v2.f64 	{%fd280, %fd281}, [%r40+176];
	mul.f64 	%fd282, %fd266, %fd281;
	fma.rn.f64 	%fd283, %fd266, %fd282, %fd279;
	ld.shared.v2.f64 	{%fd284, %fd285}, [%r40+128];
	add.f64 	%fd286, %fd284, %fd275;
	mul.f64 	%fd287, %fd262, %fd286;
	fma.rn.f64 	%fd288, %fd263, %fd287, %fd283;
	ld.shared.v2.f64 	{%fd289, %fd290}, [%r40+160];
	add.f64 	%fd291, %fd285, %fd290;
	mul.f64 	%fd292, %fd262, %fd291;
	fma.rn.f64 	%fd293, %fd266, %fd292, %fd288;
	add.f64 	%fd294, %fd289, %fd280;
	mul.f64 	%fd295, %fd263, %fd294;
	fma.rn.f64 	%fd296, %fd266, %fd295, %fd293;
	mul.f64 	%fd297, %fd273, 0dC008000000000000;
	selp.f64 	%fd298, %fd297, 0d8000000000000000, %p17;
	mul.f64 	%fd299, %fd298, %fd296;
	fma.rn.f64 	%fd349, %fd262, %fd299, %fd257;
	fma.rn.f64 	%fd350, %fd263, %fd299, %fd258;
	fma.rn.f64 	%fd351, %fd266, %fd299, %fd259;
	add.s32 	%r50, %r50, 2;
$L__BB1_11:
	and.b16  	%rs9, %rs2, 1;
	setp.eq.b16 	%p18, %rs9, 1;
	not.pred 	%p19, %p18;
	@%p19 bra 	$L__BB1_13;
	mov.u32 	%r41, _ZN7kernels11shared_charE;
	mad.lo.s32 	%r42, %r50, 96, %r41;
	ld.shared.v2.f64 	{%fd300, %fd301}, [%r42];
	sub.f64 	%fd302, %fd1, %fd300;
	sub.f64 	%fd303, %fd2, %fd301;
	ld.shared.v2.f64 	{%fd304, %fd305}, [%r42+16];
	sub.f64 	%fd306, %fd3, %fd304;
	mul.f64 	%fd307, %fd303, %fd303;
	fma.rn.f64 	%fd308, %fd302, %fd302, %fd307;
	fma.rn.f64 	%fd309, %fd306, %fd306, %fd308;
	rsqrt.approx.f64 	%fd310, %fd309;
	mul.f64 	%fd311, %fd310, %fd310;
	setp.neu.f64 	%p20, %fd309, 0d0000000000000000;
	mul.f64 	%fd312, %fd310, %fd311;
	mul.f64 	%fd313, %fd311, %fd312;
	mul.f64 	%fd314, %fd302, %fd305;
	ld.shared.v2.f64 	{%fd315, %fd316}, [%r42+48];
	mul.f64 	%fd317, %fd303, %fd316;
	mul.f64 	%fd318, %fd303, %fd317;
	fma.rn.f64 	%fd319, %fd302, %fd314, %fd318;
	ld.shared.v2.f64 	{%fd320, %fd321}, [%r42+80];
	mul.f64 	%fd322, %fd306, %fd321;
	fma.rn.f64 	%fd323, %fd306, %fd322, %fd319;
	ld.shared.v2.f64 	{%fd324, %fd325}, [%r42+32];
	add.f64 	%fd326, %fd324, %fd315;
	mul.f64 	%fd327, %fd302, %fd326;
	fma.rn.f64 	%fd328, %fd303, %fd327, %fd323;
	ld.shared.v2.f64 	{%fd329, %fd330}, [%r42+64];
	add.f64 	%fd331, %fd325, %fd330;
	mul.f64 	%fd332, %fd302, %fd331;
	fma.rn.f64 	%fd333, %fd306, %fd332, %fd328;
	add.f64 	%fd334, %fd329, %fd320;
	mul.f64 	%fd335, %fd303, %fd334;
	fma.rn.f64 	%fd336, %fd306, %fd335, %fd333;
	mul.f64 	%fd337, %fd313, 0dC008000000000000;
	selp.f64 	%fd338, %fd337, 0d8000000000000000, %p20;
	mul.f64 	%fd339, %fd338, %fd336;
	fma.rn.f64 	%fd349, %fd302, %fd339, %fd349;
	fma.rn.f64 	%fd350, %fd303, %fd339, %fd350;
	fma.rn.f64 	%fd351, %fd306, %fd339, %fd351;
$L__BB1_13:
	mul.lo.s32 	%r43, %r3, 3;
	mul.wide.s32 	%rd20, %r43, 8;
	add.s64 	%rd21, %rd1, %rd20;
	st.global.f64 	[%rd21], %fd349;
	st.global.f64 	[%rd21+8], %fd350;
	st.global.f64 	[%rd21+16], %fd351;
$L__BB1_14:
	bar.sync 	0;
	setp.ne.s32 	%p21, %r46, %r20;
	add.s16 	%rs10, %rs10, 1;
	@%p21 bra 	$L__BB1_4;
$L__BB1_15:
	setp.ge.s32 	%p22, %r3, %r19;
	@%p22 bra 	$L__BB1_17;
	mul.lo.s32 	%r44, %r3, 3;
	mul.wide.s32 	%rd22, %r44, 8;
	add.s64 	%rd23, %rd1, %rd22;
	ld.global.f64 	%fd340, [%rd23];
	mul.f64 	%fd341, %fd340, 0d3FA45F306DC9C883;
	st.global.f64 	[%rd23], %fd341;
	ld.global.f64 	%fd342, [%rd23+8];
	mul.f64 	%fd343, %fd342, 0d3FA45F306DC9C883;
	st.global.f64 	[%rd23+8], %fd343;
	ld.global.f64 	%fd344, [%rd23+16];
	mul.f64 	%fd345, %fd344, 0d3FA45F306DC9C883;
	st.global.f64 	[%rd23+16], %fd345;
$L__BB1_17:
	ret;

}


// ===== COMPILED SASS (sm_100) =====

	.target	sm_100

	.elftype	@"ET_EXEC"


//--------------------- .note.nv.tkinfo           --------------------------
	.section	.note.nv.tkinfo,"",@"SHT_NOTE"
	.sectionflags	@"SHF_NOTE_NV_TKINFO"
	.tkinfo
        /*0018*/ 	.word	0x00000002
        /*0030*/ 	.string	""
        /*0030*/ 	.string	"ptxas"
        /*0030*/ 	.string	"Cuda compilation tools, release 13.0, V13.0.88"
        /*0030*/ 	.string	"Build cuda_13.0.r13.0/compiler.36424714_0"
        /*0030*/ 	.string	"-arch sm_100 -m 64 "



//--------------------- .note.nv.cuinfo           --------------------------
	.section	.note.nv.cuinfo,"",@"SHT_NOTE"
	.sectionflags	@"SHF_NOTE_NV_CUINFO"
        /*0018*/ 	.short	0x0002
        /*001a*/ 	.short	0x0064
        /*001c*/ 	.short	0x0082
	.zero		2


//--------------------- .nv.info                  --------------------------
	.section	.nv.info,"",@"SHT_CUDA_INFO"
	.align	4


	//----- nvinfo : EIATTR_REGCOUNT
	.align		4
        /*0000*/ 	.byte	0x04, 0x2f
        /*0002*/ 	.short	(.L_1 - .L_0)
	.align		4
.L_0:
        /*0004*/ 	.word	index@(_ZN7kernels12tiled_driverINS_10StokesCudaIdEEEEvPKNT_9floattypeES6_PS4_S6_iii)
        /*0008*/ 	.word	0x00000030


	//----- nvinfo : EIATTR_FRAME_SIZE
	.align		4
.L_1:
        /*000c*/ 	.byte	0x04, 0x11
        /*000e*/ 	.short	(.L_3 - .L_2)
	.align		4
.L_2:
        /*0010*/ 	.word	index@($__internal_1_$__cuda_sm20_drsqrt_f64_slowpath_v2)
        /*0014*/ 	.word	0x00000000


	//----- nvinfo : EIATTR_FRAME_SIZE
	.align		4
.L_3:
        /*0018*/ 	.byte	0x04, 0x11
        /*001a*/ 	.short	(.L_5 - .L_4)
	.align		4
.L_4:
        /*001c*/ 	.word	index@(_ZN7kernels12tiled_driverINS_10StokesCudaIdEEEEvPKNT_9floattypeES6_PS4_S6_iii)
        /*0020*/ 	.word	0x00000000


	//----- nvinfo : EIATTR_REGCOUNT
	.align		4
.L_5:
        /*0024*/ 	.byte	0x04, 0x2f
        /*0026*/ 	.short	(.L_7 - .L_6)
	.align		4
.L_6:
        /*0028*/ 	.word	index@(_ZN7kernels12tiled_driverINS_21StokesDoubleLayerCudaIdEEEEvPKNT_9floattypeES6_PS4_S6_iii)
        /*002c*/ 	.word	0x0000003c


	//----- nvinfo : EIATTR_FRAME_SIZE
	.align		4
.L_7:
        /*0030*/ 	.byte	0x04, 0x11
        /*0032*/ 	.short	(.L_9 - .L_8)
	.align		4
.L_8:
        /*0034*/ 	.word	index@($__internal_0_$__cuda_sm20_drsqrt_f64_slowpath_v2)
        /*0038*/ 	.word	0x00000000


	//----- nvinfo : EIATTR_FRAME_SIZE
	.align		4
.L_9:
        /*003c*/ 	.byte	0x04, 0x11
        /*003e*/ 	.short	(.L_11 - .L_10)
	.align		4
.L_10:
        /*0040*/ 	.word	index@(_ZN7kernels12tiled_driverINS_21StokesDoubleLayerCudaIdEEEEvPKNT_9floattypeES6_PS4_S6_iii)
        /*0044*/ 	.word	0x00000000


	//----- nvinfo : EIATTR_MIN_STACK_SIZE
	.align		4
.L_11:
        /*0048*/ 	.byte	0x04, 0x12
        /*004a*/ 	.short	(.L_13 - .L_12)
	.align		4
.L_12:
        /*004c*/ 	.word	index@(_ZN7kernels12tiled_driverINS_21StokesDoubleLayerCudaIdEEEEvPKNT_9floattypeES6_PS4_S6_iii)
        /*0050*/ 	.word	0x00000000


	//----- nvinfo : EIATTR_MIN_STACK_SIZE
	.align		4
.L_13:
        /*0054*/ 	.byte	0x04, 0x12
        /*0056*/ 	.short	(.L_15 - .L_14)
	.align		4
.L_14:
        /*0058*/ 	.word	index@(_ZN7kernels12tiled_driverINS_10StokesCudaIdEEEEvPKNT_9floattypeES6_PS4_S6_iii)
        /*005c*/ 	.word	0x00000000
.L_15:


//--------------------- .nv.compat                --------------------------
	.section	.nv.compat,"",@"SHT_CUDA_COMPAT_INFO"
	.align	4
        /*0000*/ 	.byte	0x02, 0x09, 0x00, 0x00, 0x02, 0x02, 0x01, 0x00, 0x02, 0x05, 0x05, 0x00, 0x03, 0x07, 0x01, 0x01
        /*0010*/ 	.byte	0x02, 0x03, 0x00, 0x00, 0x02, 0x06, 0x01, 0x00, 0x04, 0x0b, 0x08, 0x00, 0x01, 0x00, 0x00, 0x00
        /*0020*/ 	.byte	0x00, 0x00, 0x00, 0x00


//--------------------- .nv.info._ZN7kernels12tiled_driverINS_21StokesDoubleLayerCudaIdEEEEvPKNT_9floattypeES6_PS4_S6_iii --------------------------
	.section	.nv.info._ZN7kernels12tiled_driverINS_21StokesDoubleLayerCudaIdEEEEvPKNT_9floattypeES6_PS4_S6_iii,"",@"SHT_CUDA_INFO"
	.sectionflags	@""
	.align	4


	//----- nvinfo : EIATTR_CUDA_API_VERSION
	.align		4
        /*0000*/ 	.byte	0x04, 0x37
        /*0002*/ 	.short	(.L_17 - .L_16)
.L_16:
        /*0004*/ 	.word	0x00000082


	//----- nvinfo : EIATTR_KPARAM_INFO
	.align		4
.L_17:
        /*0008*/ 	.byte	0x04, 0x17
        /*000a*/ 	.short	(.L_19 - .L_18)
.L_18:
        /*000c*/ 	.word	0x00000000
        /*0010*/ 	.short	0x0006
        /*0012*/ 	.short	0x0028
        /*0014*/ 	.byte	0x00, 0xf0, 0x11, 0x00


	//----- nvinfo : EIATTR_KPARAM_INFO
	.align		4
.L_19:
        /*0018*/ 	.byte	0x04, 0x17
        /*001a*/ 	.short	(.L_21 - .L_20)
.L_20:
        /*001c*/ 	.word	0x00000000
        /*0020*/ 	.short	0x0005
        /*0022*/ 	.short	0x0024
        /*0024*/ 	.byte	0x00, 0xf0, 0x11, 0x00


	//----- nvinfo : EIATTR_KPARAM_INFO
	.align		4
.L_21:
        /*0028*/ 	.byte	0x04, 0x17
        /*002a*/ 	.short	(.L_23 - .L_22)
.L_22:
        /*002c*/ 	.word	0x00000000
        /*0030*/ 	.short	0x0004
        /*0032*/ 	.short	0x0020
        /*0034*/ 	.byte	0x00, 0xf0, 0x11, 0x00


	//----- nvinfo : EIATTR_KPARAM_INFO
	.align		4
.L_23:
        /*0038*/ 	.byte	0x04, 0x17
        /*003a*/ 	.short	(.L_25 - .L_24)
.L_24:
        /*003c*/ 	.word	0x00000000
        /*0040*/ 	.short	0x0003
        /*0042*/ 	.short	0x0018
        /*0044*/ 	.byte	0x00, 0xf5, 0x21, 0x00


	//----- nvinfo : EIATTR_KPARAM_INFO
	.align		4
.L_25:
        /*0048*/ 	.byte	0x04, 0x17
        /*004a*/ 	.short	(.L_27 - .L_26)
.L_26:
        /*004c*/ 	.word	0x00000000
        /*0050*/ 	.short	0x0002
        /*0052*/ 	.short	0x0010
        /*0054*/ 	.byte	0x00, 0xf5, 0x21, 0x00


	//----- nvinfo : EIATTR_KPARAM_INFO
	.align		4
.L_27:
        /*0058*/ 	.byte	0x04, 0x17
        /*005a*/ 	.short	(.L_29 - .L_28)
.L_28:
        /*005c*/ 	.word	0x00000000
        /*0060*/ 	.short	0x0001
        /*0062*/ 	.short	0x0008
        /*0064*/ 	.byte	0x00, 0xf5, 0x21, 0x00


	//----- nvinfo : EIATTR_KPARAM_INFO
	.align		4
.L_29:
        /*0068*/ 	.byte	0x04, 0x17
        /*006a*/ 	.short	(.L_31 - .L_30)
.L_30:
        /*006c*/ 	.word	0x00000000
        /*0070*/ 	.short	0x0000
        /*0072*/ 	.short	0x0000
        /*0074*/ 	.byte	0x00, 0xf5, 0x21, 0x00


	//----- nvinfo : EIATTR_SPARSE_MMA_MASK
	.align		4
.L_31:
        /*0078*/ 	.byte	0x03, 0x50
        /*007a*/ 	.short	0x0000


	//----- nvinfo : EIATTR_MAXREG_COUNT
	.align		4
        /*007c*/ 	.byte	0x03, 0x1b
        /*007e*/ 	.short	0x00ff


	//----- nvinfo : EIATTR_NUM_BARRIERS
	.align		4
        /*0080*/ 	.byte	0x02, 0x4c
        /*0082*/ 	.byte	0x01
	.zero		1


	//----- nvinfo : EIATTR_MERCURY_ISA_VERSION
	.align		4
        /*0084*/ 	.byte	0x03, 0x5f
        /*0086*/ 	.short	0x0101


	//----- nvinfo : EIATTR_VRC_CTA_INIT_COUNT
	.align		4
        /*0088*/ 	.byte	0x02, 0x4a
	.zero		1
	.zero		1


	//----- nvinfo : EIATTR_EXIT_INSTR_OFFSETS
	.align		4
        /*008c*/ 	.byte	0x04, 0x1c
        /*008e*/ 	.short	(.L_33 - .L_32)


	//   ....[0]....
.L_32:
        /*0090*/ 	.word	0x00002150


	//   ....[1]....
        /*0094*/ 	.word	0x00002240


	//----- nvinfo : EIATTR_CRS_STACK_SIZE
	.align		4
.L_33:
        /*0098*/ 	.byte	0x04, 0x1e
        /*009a*/ 	.short	(.L_35 - .L_34)
.L_34:
        /*009c*/ 	.word	0x00000000


	//----- nvinfo : EIATTR_CBANK_PARAM_SIZE
	.align		4
.L_35:
        /*00a0*/ 	.byte	0x03, 0x19
        /*00a2*/ 	.short	0x002c


	//----- nvinfo : EIATTR_PARAM_CBANK
	.align		4
        /*00a4*/ 	.byte	0x04, 0x0a
        /*00a6*/ 	.short	(.L_37 - .L_36)
	.align		4
.L_36:
        /*00a8*/ 	.word	index@(.nv.constant0._ZN7kernels12tiled_driverINS_21StokesDoubleLayerCudaIdEEEEvPKNT_9floattypeES6_PS4_S6_iii)
        /*00ac*/ 	.short	0x0380
        /*00ae*/ 	.short	0x002c


	//----- nvinfo : EIATTR_SW_WAR
	.align		4
.L_37:
        /*00b0*/ 	.byte	0x04, 0x36
        /*00b2*/ 	.short	(.L_39 - .L_38)
.L_38:
        /*00b4*/ 	.word	0x00000008
.L_39:


//--------------------- .nv.info._ZN7kernels12tiled_driverINS_10StokesCudaIdEEEEvPKNT_9floattypeES6_PS4_S6_iii --------------------------
	.section	.nv.info._ZN7kernels12tiled_driverINS_10StokesCudaIdEEEEvPKNT_9floattypeES6_PS4_S6_iii,"",@"SHT_CUDA_INFO"
	.sectionflags	@""
	.align	4


	//----- nvinfo : EIATTR_CUDA_API_VERSION
	.align		4
        /*0000*/ 	.byte	0x04, 0x37
        /*0002*/ 	.short	(.L_41 - .L_40)
.L_40:
        /*0004*/ 	.word	0x00000082


	//----- nvinfo : EIATTR_KPARAM_INFO
	.align		4
.L_41:
        /*0008*/ 	.byte	0x04, 0x17
        /*000a*/ 	.short	(.L_43 - .L_42)
.L_42:
        /*000c*/ 	.word	0x00000000
        /*0010*/ 	.short	0x0006
        /*0012*/ 	.short	0x0028
        /*0014*/ 	.byte	0x00, 0xf0, 0x11, 0x00


	//----- nvinfo : EIATTR_KPARAM_INFO
	.align		4
.L_43:
        /*0018*/ 	.byte	0x04, 0x17
        /*001a*/ 	.short	(.L_45 - .L_44)
.L_44:
        /*001c*/ 	.word	0x00000000
        /*0020*/ 	.short	0x0005
        /*0022*/ 	.short	0x0024
        /*0024*/ 	.byte	0x00, 0xf0, 0x11, 0x00


	//----- nvinfo : EIATTR_KPARAM_INFO
	.align		4
.L_45:
        /*0028*/ 	.byte	0x04, 0x17
        /*002a*/ 	.short	(.L_47 - .L_46)
.L_46:
        /*002c*/ 	.word	0x00000000
        /*0030*/ 	.short	0x0004
        /*0032*/ 	.short	0x0020
        /*0034*/ 	.byte	0x00, 0xf0, 0x11, 0x00


	//----- nvinfo : EIATTR_KPARAM_INFO
	.align		4
.L_47:
        /*0038*/ 	.byte	0x04, 0x17
        /*003a*/ 	.short	(.L_49 - .L_48)
.L_48:
        /*003c*/ 	.word	0x00000000
        /*0040*/ 	.short	0x0003
        /*0042*/ 	.short	0x0018
        /*0044*/ 	.byte	0x00, 0xf5, 0x21, 0x00


	//----- nvinfo : EIATTR_KPARAM_INFO
	.align		4
.L_49:
        /*0048*/ 	.byte	0x04, 0x17
        /*004a*/ 	.short	(.L_51 - .L_50)
.L_50:
        /*004c*/ 	.word	0x00000000
        /*0050*/ 	.short	0x0002
        /*0052*/ 	.short	0x0010
        /*0054*/ 	.byte	0x00, 0xf5, 0x21, 0x00


	//----- nvinfo : EIATTR_KPARAM_INFO
	.align		4
.L_51:
        /*0058*/ 	.byte	0x04, 0x17
        /*005a*/ 	.short	(.L_53 - .L_52)
.L_52:
        /*005c*/ 	.word	0x00000000
        /*0060*/ 	.short	0x0001
        /*0062*/ 	.short	0x0008
        /*0064*/ 	.byte	0x00, 0xf5, 0x21, 0x00


	//----- nvinfo : EIATTR_KPARAM_INFO
	.align		4
.L_53:
        /*0068*/ 	.byte	0x04, 0x17
        /*006a*/ 	.short	(.L_55 - .L_54)
.L_54:
        /*006c*/ 	.word	0x00000000
        /*0070*/ 	.short	0x0000
        /*0072*/ 	.short	0x0000
        /*0074*/ 	.byte	0x00, 0xf5, 0x21, 0x00


	//----- nvinfo : EIATTR_SPARSE_MMA_MASK
	.align		4
.L_55:
        /*0078*/ 	.byte	0x03, 0x50
        /*007a*/ 	.short	0x0000


	//----- nvinfo : EIATTR_MAXREG_COUNT
	.align		4
        /*007c*/ 	.byte	0x03, 0x1b
        /*007e*/ 	.short	0x00ff


	//----- nvinfo : EIATTR_NUM_BARRIERS
	.align		4
        /*0080*/ 	.byte	0x02, 0x4c
        /*0082*/ 	.byte	0x01
	.zero		1


	//----- nvinfo : EIATTR_MERCURY_ISA_VERSION
	.align		4
        /*0084*/ 	.byte	0x03, 0x5f
        /*0086*/ 	.short	0x0101


	//----- nvinfo : EIATTR_VRC_CTA_INIT_COUNT
	.align		4
        /*0088*/ 	.byte	0x02, 0x4a
	.zero		1
	.zero		1


	//----- nvinfo : EIATTR_EXIT_INSTR_OFFSETS
	.align		4
        /*008c*/ 	.byte	0x04, 0x1c
        /*008e*/ 	.short	(.L_57 - .L_56)


	//   ....[0]....
.L_56:
        /*0090*/ 	.word	0x00001ae0


	//   ....[1]....
        /*0094*/ 	.word	0x00001bd0


	//----- nvinfo : EIATTR_CRS_STACK_SIZE
	.align		4
.L_57:
        /*0098*/ 	.byte	0x04, 0x1e
        /*009a*/ 	.short	(.L_59 - .L_58)
.L_58:
        /*009c*/ 	.word	0x00000000


	//----- nvinfo : EIATTR_CBANK_PARAM_SIZE
	.align		4
.L_59:
        /*00a0*/ 	.byte	0x03, 0x19
        /*00a2*/ 	.short	0x002c


	//----- nvinfo : EIATTR_PARAM_CBANK
	.align		4
        /*00a4*/ 	.byte	0x04, 0x0a
        /*00a6*/ 	.short	(.L_61 - .L_60)
	.align		4
.L_60:
        /*00a8*/ 	.word	index@(.nv.constant0._ZN7kernels12tiled_driverINS_10StokesCudaIdEEEEvPKNT_9floattypeES6_PS4_S6_iii)
        /*00ac*/ 	.short	0x0380
        /*00ae*/ 	.short	0x002c


	//----- nvinfo : EIATTR_SW_WAR
	.align		4
.L_61:
        /*00b0*/ 	.byte	0x04, 0x36
        /*00b2*/ 	.short	(.L_63 - .L_62)
.L_62:
        /*00b4*/ 	.word	0x00000008
.L_63:


//--------------------- .nv.callgraph             --------------------------
	.section	.nv.callgraph,"",@"SHT_CUDA_CALLGRAPH"
	.align	4
	.sectionentsize	8
	.align		4
        /*0000*/ 	.word	0x00000000
	.align		4
        /*0004*/ 	.word	0xffffffff
	.align		4
        /*0008*/ 	.word	0x00000000
	.align		4
        /*000c*/ 	.word	0xfffffffe
	.align		4
        /*0010*/ 	.word	0x00000000
	.align		4
        /*0014*/ 	.word	0xfffffffd
	.align		4
        /*0018*/ 	.word	0x00000000
	.align		4
        /*001c*/ 	.word	0xfffffffc


//--------------------- .text._ZN7kernels12tiled_driverINS_21StokesDoubleLayerCudaIdEEEEvPKNT_9floattypeES6_PS4_S6_iii --------------------------
	.section	.text._ZN7kernels12tiled_driverINS_21StokesDoubleLayerCudaIdEEEEvPKNT_9floattypeES6_PS4_S6_iii,"ax",@progbits
	.align	128
        .global         _ZN7kernels12tiled_driverINS_21StokesDoubleLayerCudaIdEEEEvPKNT_9floattypeES6_PS4_S6_iii
        .type           _ZN7kernels12tiled_driverINS_21StokesDoubleLayerCudaIdEEEEvPKNT_9floattypeES6_PS4_S6_iii,@function
        .size           _ZN7kernels12tiled_driverINS_21StokesDoubleLayerCudaIdEEEEvPKNT_9floattypeES6_PS4_S6_iii,(.L_x_64 - _ZN7kernels12tiled_driverINS_21StokesDoubleLayerCudaIdEEEEvPKNT_9floattypeES6_PS4_S6_iii)
        .other          _ZN7kernels12tiled_driverINS_21StokesDoubleLayerCudaIdEEEEvPKNT_9floattypeES6_PS4_S6_iii,@"STO_CUDA_ENTRY STV_DEFAULT"
_ZN7kernels12tiled_driverINS_21StokesDoubleLayerCudaIdEEEEvPKNT_9floattypeES6_PS4_S6_iii:
.text._ZN7kernels12tiled_driverINS_21StokesDoubleLayerCudaIdEEEEvPKNT_9floattypeES6_PS4_S6_iii:
[----:B------:R-:W-:Y:S01]  /*0000*/  LDC R1, c[0x0][0x37c] ;  /* 0x0000df00ff017b82 */ /* 0x000fe20000000800 */
[----:B------:R-:W0:Y:S07]  /*0010*/  S2R R0, SR_TID.X ;  /* 0x0000000000007919 */ /* 0x000e2e0000002100 */
[----:B------:R-:W0:Y:S01]  /*0020*/  S2UR UR4, SR_CTAID.X ;  /* 0x00000000000479c3 */ /* 0x000e220000002500 */
[----:B------:R-:W1:Y:S01]  /*0030*/  LDCU UR5, c[0x0][0x3a4] ;  /* 0x00007480ff0577ac */ /* 0x000e620008000800 */
[----:B------:R-:W2:Y:S06]  /*0040*/  LDCU.64 UR8, c[0x0][0x358] ;  /* 0x00006b00ff0877ac */ /* 0x000eac0008000a00 */
[----:B------:R-:W0:Y:S02]  /*0050*/  LDC R2, c[0x0][0x360] ;  /* 0x0000d800ff027b82 */ /* 0x000e240000000800 */
[----:B0-----:R-:W-:Y:S01]  /*0060*/  IMAD R29, R2, UR4, R0 ;  /* 0x00000004021d7c24 */ /* 0x001fe2000f8e0200 */
[----:B------:R-:W0:Y:S04]  /*0070*/  LDCU UR4, c[0x0][0x3a8] ;  /* 0x00007500ff0477ac */ /* 0x000e280008000800 */
[----:B-1----:R-:W-:-:S13]  /*0080*/  ISETP.GE.AND P0, PT, R29, UR5, PT ;  /* 0x000000051d007c0c */ /* 0x002fda000bf06270 */
[----:B------:R-:W1:Y:S01]  /*0090*/  @!P0 LDC.64 R4, c[0x0][0x390] ;  /* 0x0000e400ff048b82 */ /* 0x000e620000000a00 */
[----:B------:R-:W-:Y:S01]  /*00a0*/  @!P0 IMAD R3, R29, 0x3, RZ ;  /* 0x000000031d038824 */ /* 0x000fe200078e02ff */
[----:B0-----:R-:W-:-:S03]  /*00b0*/  UISETP.GE.AND UP0, UPT, UR4, 0x1, UPT ;  /* 0x000000010400788c */ /* 0x001fc6000bf06270 */
[----:B-1----:R-:W-:-:S05]  /*00c0*/  @!P0 IMAD.WIDE R4, R3, 0x8, R4 ;  /* 0x0000000803048825 */ /* 0x002fca00078e0204 */
[----:B--2---:R0:W-:Y:S04]  /*00d0*/  @!P0 STG.E.64 desc[UR8][R4.64], RZ ;  /* 0x000000ff04008986 */ /* 0x0041e8000c101b08 */
[----:B------:R0:W-:Y:S04]  /*00e0*/  @!P0 STG.E.64 desc[UR8][R4.64+0x8], RZ ;  /* 0x000008ff04008986 */ /* 0x0001e8000c101b08 */
[----:B------:R0:W-:Y:S01]  /*00f0*/  @!P0 STG.E.64 desc[UR8][R4.64+0x10], RZ ;  /* 0x000010ff04008986 */ /* 0x0001e2000c101b08 */
[----:B------:R-:W-:Y:S05]  /*0100*/  BRA.U !UP0, `(.L_x_0) ;  /* 0x0000002108087547 */ /* 0x000fea000b800000 */
[----:B0-----:R-:W0:Y:S01]  /*0110*/  S2R R4, SR_CgaCtaId ;  /* 0x0000000000047919 */ /* 0x001e220000008800 */
[----:B------:R-:W1:Y:S01]  /*0120*/  LDC.64 R38, c[0x0][0x388] ;  /* 0x0000e200ff267b82 */ /* 0x000e620000000a00 */
[----:B------:R-:W-:Y:S01]  /*0130*/  MOV R3, 0x400 ;  /* 0x0000040000037802 */ /* 0x000fe20000000f00 */
[----:B------:R-:W-:Y:S01]  /*0140*/  IMAD R7, R29, 0x3, RZ ;  /* 0x000000031d077824 */ /* 0x000fe200078e02ff */
[----:B------:R-:W-:-:S03]  /*0150*/  UMOV UR4, URZ ;  /* 0x000000ff00047c82 */ /* 0x000fc60008000000 */
[----:B-1----:R-:W-:Y:S01]  /*0160*/  IMAD.WIDE R38, R7, 0x8, R38 ;  /* 0x0000000807267825 */ /* 0x002fe200078e0226 */
[----:B0-----:R-:W-:Y:S02]  /*0170*/  LEA R5, R4, R3, 0x18 ;  /* 0x0000000304057211 */ /* 0x001fe400078ec0ff */
[----:B------:R-:W-:-:S03]  /*0180*/  PRMT R3, RZ, 0x7610, R3 ;  /* 0x00007610ff037816 */ /* 0x000fc60000000003 */
[----:B------:R-:W-:-:S07]  /*0190*/  IMAD R28, R0, 0x60, R5 ;  /* 0x00000060001c7824 */ /* 0x000fce00078e0205 */
.L_x_21:
[----:B0-----:R-:W0:Y:S01]  /*01a0*/  LDC.64 R32, c[0x0][0x380] ;  /* 0x0000e000ff207b82 */ /* 0x001e220000000a00 */
[----:B------:R-:W-:Y:S01]  /*01b0*/  IMAD R31, R2, UR4, RZ ;  /* 0x00000004021f7c24 */ /* 0x000fe2000f8e02ff */
[----:B-1----:R-:W1:Y:S03]  /*01c0*/  LDCU UR5, c[0x0][0x3a0] ;  /* 0x00007400ff0577ac */ /* 0x002e660008000800 */
[----:B------:R-:W-:Y:S01]  /*01d0*/  IMAD.IADD R4, R31, 0x1, R0 ;  /* 0x000000011f047824 */ /* 0x000fe200078e0200 */
[----:B------:R-:W2:Y:S02]  /*01e0*/  LDCU UR6, c[0x0][0x3a4] ;  /* 0x00007480ff0677ac */ /* 0x000ea40008000800 */
[----:B------:R-:W3:Y:S01]  /*01f0*/  LDC.64 R34, c[0x0][0x398] ;  /* 0x0000e600ff227b82 */ /* 0x000ee20000000a00 */
[C---:B------:R-:W-:Y:S01]  /*0200*/  IMAD R5, R4.reuse, 0x3, RZ ;  /* 0x0000000304057824 */ /* 0x040fe200078e02ff */
[----:B------:R-:W4:Y:S01]  /*0210*/  LDCU UR7, c[0x0][0x3a8] ;  /* 0x00007500ff0777ac */ /* 0x000f220008000800 */
[----:B------:R-:W-:-:S02]  /*0220*/  IMAD R7, R4, 0x9, RZ ;  /* 0x0000000904077824 */ /* 0x000fc400078e02ff */
[----:B0-----:R-:W-:-:S05]  /*0230*/  IMAD.WIDE R32, R5, 0x8, R32 ;  /* 0x0000000805207825 */ /* 0x001fca00078e0220 */
[----:B------:R-:W5:Y:S01]  /*0240*/  LDG.E.64 R4, desc[UR8][R32.64] ;  /* 0x0000000820047981 */ /* 0x000f62000c1e1b00 */
[----:B---3--:R-:W-:-:S03]  /*0250*/  IMAD.WIDE R34, R7, 0x8, R34 ;  /* 0x0000000807227825 */ /* 0x008fc600078e0222 */
[----:B------:R-:W3:Y:S04]  /*0260*/  LDG.E.64 R8, desc[UR8][R32.64+0x10] ;  /* 0x0000100820087981 */ /* 0x000ee8000c1e1b00 */
[----:B------:R-:W5:Y:S04]  /*0270*/  LDG.E.64 R6, desc[UR8][R32.64+0x8] ;  /* 0x0000080820067981 */ /* 0x000f68000c1e1b00 */
[----:B------:R-:W3:Y:S04]  /*0280*/  LDG.E.64 R10, desc[UR8][R34.64] ;  /* 0x00000008220a7981 */ /* 0x000ee8000c1e1b00 */
[----:B------:R-:W3:Y:S04]  /*0290*/  LDG.E.64 R12, desc[UR8][R34.64+0x8] ;  /* 0x00000808220c7981 */ /* 0x000ee8000c1e1b00 */
[----:B------:R-:W3:Y:S04]  /*02a0*/  LDG.E.64 R14, desc[UR8][R34.64+0x10] ;  /* 0x00001008220e7981 */ /* 0x000ee8000c1e1b00 */
[----:B------:R-:W3:Y:S04]  /*02b0*/  LDG.E.64 R16, desc[UR8][R34.64+0x18] ;  /* 0x0000180822107981 */ /* 0x000ee8000c1e1b00 */
[----:B------:R-:W3:Y:S04]  /*02c0*/  LDG.E.64 R18, desc[UR8][R34.64+0x20] ;  /* 0x0000200822127981 */ /* 0x000ee8000c1e1b00 */
[----:B------:R-:W3:Y:S04]  /*02d0*/  LDG.E.64 R20, desc[UR8][R34.64+0x28] ;  /* 0x0000280822147981 */ /* 0x000ee8000c1e1b00 */
[----:B------:R-:W3:Y:S04]  /*02e0*/  LDG.E.64 R22, desc[UR8][R34.64+0x30] ;  /* 0x0000300822167981 */ /* 0x000ee8000c1e1b00 */
[----:B------:R-:W3:Y:S04]  /*02f0*/  LDG.E.64 R24, desc[UR8][R34.64+0x38] ;  /* 0x0000380822187981 */ /* 0x000ee8000c1e1b00 */
[----:B------:R-:W3:Y:S01]  /*0300*/  LDG.E.64 R26, desc[UR8][R34.64+0x40] ;  /* 0x00004008221a7981 */ /* 0x000ee2000c1e1b00 */
[----:B-1----:R-:W-:-:S04]  /*0310*/  IADD3 R30, PT, PT, -R31, UR5, RZ ;  /* 0x000000051f1e7c10 */ /* 0x002fc8000fffe1ff */
[----:B------:R-:W-:Y:S01]  /*0320*/  ISETP.GE.AND P0, PT, R30, 0x1, PT ;  /* 0x000000011e00780c */ /* 0x000fe20003f06270 */
[----:B------:R-:W-:-:S05]  /*0330*/  IMAD.IADD R30, R31, 0x1, R2 ;  /* 0x000000011f1e7824 */ /* 0x000fca00078e0202 */
[----:B------:R-:W-:-:S04]  /*0340*/  ISETP.GT.U32.AND P0, PT, R30, UR5, !P0 ;  /* 0x000000051e007c0c */ /* 0x000fc8000c704070 */
[----:B--2---:R-:W-:Y:S01]  /*0350*/  ISETP.GE.OR P0, PT, R29, UR6, P0 ;  /* 0x000000061d007c0c */ /* 0x004fe20008706670 */
[----:B------:R-:W-:Y:S01]  /*0360*/  UIADD3 UR4, UPT, UPT, UR4, 0x1, URZ ;  /* 0x0000000104047890 */ /* 0x000fe2000fffe0ff */
[----:B------:R-:W-:Y:S03]  /*0370*/  BSSY.RECONVERGENT B0, `(.L_x_1) ;  /* 0x00001d8000007945 */ /* 0x000fe60003800200 */
[----:B----4-:R-:W-:Y:S01]  /*0380*/  UISETP.NE.AND UP0, UPT, UR4, UR7, UPT ;  /* 0x000000070400728c */ /* 0x010fe2000bf05270 */
[----:B-----5:R0:W-:Y:S04]  /*0390*/  STS.128 [R28], R4 ;  /* 0x000000041c007388 */ /* 0x0201e80000000c00 */
[----:B---3--:R1:W-:Y:S04]  /*03a0*/  STS.128 [R28+0x10], R8 ;  /* 0x000010081c007388 */ /* 0x0083e80000000c00 */
[----:B------:R1:W-:Y:S01]  /*03b0*/  STS.128 [R28+0x20], R12 ;  /* 0x0000200c1c007388 */ /* 0x0003e20000000c00 */
[----:B0-----:R-:W-:-:S03]  /*03c0*/  VIMNMX.U32 R4, PT, PT, R30, UR5, PT ;  /* 0x000000051e047c48 */ /* 0x001fc6000bfe0000 */
[----:B------:R1:W-:Y:S04]  /*03d0*/  STS.128 [R28+0x30], R16 ;  /* 0x000030101c007388 */ /* 0x0003e80000000c00 */
[----:B------:R1:W-:Y:S04]  /*03e0*/  STS.128 [R28+0x40], R20 ;  /* 0x000040141c007388 */ /* 0x0003e80000000c00 */
[----:B------:R1:W-:Y:S01]  /*03f0*/  STS.128 [R28+0x50], R24 ;  /* 0x000050181c007388 */ /* 0x0003e20000000c00 */
[----:B------:R-:W-:Y:S06]  /*0400*/  BAR.SYNC.DEFER_BLOCKING 0x0 ;  /* 0x0000000000007b1d */ /* 0x000fec0000010000 */
[----:B------:R-:W-:Y:S05]  /*0410*/  @P0 BRA `(.L_x_2) ;  /* 0x0000001c00340947 */ /* 0x000fea0003800000 */
[----:B------:R-:W0:Y:S01]  /*0420*/  LDC.64 R6, c[0x0][0x390] ;  /* 0x0000e400ff067b82 */ /* 0x000e220000000a00 */
[----:B------:R-:W-:Y:S01]  /*0430*/  IMAD R5, R29, 0x3, RZ ;  /* 0x000000031d057824 */ /* 0x000fe200078e02ff */
[----:B------:R2:W5:Y:S04]  /*0440*/  LDG.E.64 R36, desc[UR8][R38.64] ;  /* 0x0000000826247981 */ /* 0x000568000c1e1b00 */
[----:B------:R2:W5:Y:S04]  /*0450*/  LDG.E.64 R34, desc[UR8][R38.64+0x8] ;  /* 0x0000080826227981 */ /* 0x000568000c1e1b00 */
[----:B------:R2:W5:Y:S01]  /*0460*/  LDG.E.64 R32, desc[UR8][R38.64+0x10] ;  /* 0x0000100826207981 */ /* 0x000562000c1e1b00 */
[----:B0-----:R-:W-:-:S05]  /*0470*/  IMAD.WIDE R6, R5, 0x8, R6 ;  /* 0x0000000805067825 */ /* 0x001fca00078e0206 */
[----:B------:R2:W5:Y:S04]  /*0480*/  LDG.E.64 R44, desc[UR8][R6.64] ;  /* 0x00000008062c7981 */ /* 0x000568000c1e1b00 */
[----:B------:R2:W5:Y:S04]  /*0490*/  LDG.E.64 R42, desc[UR8][R6.64+0x8] ;  /* 0x00000808062a7981 */ /* 0x000568000c1e1b00 */
[----:B------:R2:W5:Y:S01]  /*04a0*/  LDG.E.64 R40, desc[UR8][R6.64+0x10] ;  /* 0x0000100806287981 */ /* 0x000562000c1e1b00 */
[----:B------:R-:W-:-:S05]  /*04b0*/  IMAD.IADD R5, R31, 0x1, -R4 ;  /* 0x000000011f057824 */ /* 0x000fca00078e0a04 */
[----:B------:R-:W-:Y:S01]  /*04c0*/  ISETP.GT.U32.AND P0, PT, R5, -0x4, PT ;  /* 0xfffffffc0500780c */ /* 0x000fe20003f04070 */
[----:B------:R-:W-:Y:S01]  /*04d0*/  IMAD.MOV.U32 R30, RZ, RZ, RZ ;  /* 0x000000ffff1e7224 */ /* 0x000fe200078e00ff */
[----:B------:R-:W-:-:S11]  /*04e0*/  IADD3 R5, PT, PT, -R31, R4, RZ ;  /* 0x000000041f057210 */ /* 0x000fd60007ffe1ff */
[----:B--2---:R-:W-:Y:S05]  /*04f0*/  @P0 BRA `(.L_x_3) ;  /* 0x0000000c00d00947 */ /* 0x004fea0003800000 */
[----:B------:R-:W0:Y:S01]  /*0500*/  S2UR UR6, SR_CgaCtaId ;  /* 0x00000000000679c3 */ /* 0x000e220000008800 */
[----:B------:R-:W-:Y:S01]  /*0510*/  UMOV UR5, 0x400 ;  /* 0x0000040000057882 */ /* 0x000fe20000000000 */
[----:B------:R-:W-:-:S05]  /*0520*/  LOP3.LUT R6, R5, 0xfffffffc, RZ, 0xc0, !PT ;  /* 0xfffffffc05067812 */ /* 0x000fca00078ec0ff */
[----:B------:R-:W-:Y:S01]  /*0530*/  IMAD.MOV R6, RZ, RZ, -R6 ;  /* 0x000000ffff067224 */ /* 0x000fe200078e0a06 */
[----:B0-----:R-:W-:-:S04]  /*0540*/  ULEA UR5, UR6, UR5, 0x18 ;  /* 0x0000000506057291 */ /* 0x001fc8000f8ec0ff */
[----:B------:R-:W-:-:S06]  /*0550*/  UIADD3 UR5, UPT, UPT, UR5, 0xc0, URZ ;  /* 0x000000c005057890 */ /* 0x000fcc000fffe0ff */
[----:B------:R-:W-:-:S07]  /*0560*/  IMAD.U32 R7, RZ, RZ, UR5 ;  /* 0x00000005ff077e24 */ /* 0x000fce000f8e00ff */
.L_x_12:
[----:B-1----:R-:W0:Y:S01]  /*0570*/  LDS.128 R12, [R7+-0xc0] ;  /* 0xffff4000070c7984 */ /* 0x002e220000000c00 */
[----:B------:R-:W-:Y:S01]  /*0580*/  MOV R26, RZ ;  /* 0x000000ff001a7202 */ /* 0x000fe20000000f00 */
[----:B------:R-:W-:Y:S01]  /*0590*/  BSSY.RECONVERGENT B1, `(.L_x_4) ;  /* 0x000001a000017945 */ /* 0x000fe20003800200 */
[----:B------:R-:W-:Y:S01]  /*05a0*/  LOP3.LUT R30, R5, 0xfffffffc, RZ, 0xc0, !PT ;  /* 0xfffffffc051e7812 */ /* 0x000fe200078ec0ff */
[----:B------:R-:W1:Y:S01]  /*05b0*/  LDS.128 R8, [R7+-0xb0] ;  /* 0xffff500007087984 */ /* 0x000e620000000c00 */
[----:B0----5:R-:W-:Y:S02]  /*05c0*/  DADD R50, R34, -R14 ;  /* 0x0000000022327229 */ /* 0x021fe4000000080e */
[----:B------:R-:W-:Y:S02]  /*05d0*/  DADD R54, R36, -R12 ;  /* 0x0000000024367229 */ /* 0x000fe4000000080c */
[----:B-1----:R-:W-:-:S04]  /*05e0*/  DADD R56, R32, -R8 ;  /* 0x0000000020387229 */ /* 0x002fc80000000808 */
[----:B------:R-:W-:-:S08]  /*05f0*/  DMUL R12, R50, R50 ;  /* 0x00000032320c7228 */ /* 0x000fd00000000000 */
[----:B------:R-:W-:-:S08]  /*0600*/  DFMA R12, R54, R54, R12 ;  /* 0x00000036360c722b */ /* 0x000fd0000000000c */
[----:B------:R-:W-:Y:S01]  /*0610*/  DFMA R24, R56, R56, R12 ;  /* 0x000000383818722b */ /* 0x000fe2000000000c */
[----:B------:R-:W-:Y:S02]  /*0620*/  IMAD.MOV.U32 R12, RZ, RZ, 0x0 ;  /* 0x00000000ff0c7424 */ /* 0x000fe400078e00ff */
[----:B------:R-:W-:-:S03]  /*0630*/  IMAD.MOV.U32 R13, RZ, RZ, 0x3fd80000 ;  /* 0x3fd80000ff0d7424 */ /* 0x000fc600078e00ff */
[----:B------:R-:W0:Y:S04]  /*0640*/  MUFU.RSQ64H R27, R25 ;  /* 0x00000019001b7308 */ /* 0x000e280000001c00 */
[----:B------:R-:W-:-:S05]  /*0650*/  VIADD R14, R25, 0xfff00000 ;  /* 0xfff00000190e7836 */ /* 0x000fca0000000000 */
[----:B------:R-:W-:Y:S01]  /*0660*/  ISETP.GE.U32.AND P0, PT, R14, 0x7fe00000, PT ;  /* 0x7fe000000e00780c */ /* 0x000fe20003f06070 */
[----:B0-----:R-:W-:-:S08]  /*0670*/  DMUL R8, R26, R26 ;  /* 0x0000001a1a087228 */ /* 0x001fd00000000000 */
[----:B------:R-:W-:-:S08]  /*0680*/  DFMA R8, R24, -R8, 1 ;  /* 0x3ff000001808742b */ /* 0x000fd00000000808 */
[----:B------:R-:W-:Y:S02]  /*0690*/  DFMA R12, R8, R12, 0.5 ;  /* 0x3fe00000080c742b */ /* 0x000fe4000000000c */
[----:B------:R-:W-:-:S08]  /*06a0*/  DMUL R8, R26, R8 ;  /* 0x000000081a087228 */ /* 0x000fd00000000000 */
[----:B------:R-:W-:Y:S01]  /*06b0*/  DFMA R26, R12, R8, R26 ;  /* 0x000000080c1a722b */ /* 0x000fe2000000001a */
[----:B------:R-:W-:Y:S10]  /*06c0*/  @!P0 BRA `(.L_x_5) ;  /* 0x0000000000188947 */ /* 0x000ff40003800000 */
[----:B------:R-:W-:Y:S01]  /*06d0*/  MOV R9, R24 ;  /* 0x0000001800097202 */ /* 0x000fe20000000f00 */
[----:B------:R-:W-:Y:S01]  /*06e0*/  IMAD.MOV.U32 R12, RZ, RZ, R25 ;  /* 0x000000ffff0c7224 */ /* 0x000fe200078e0019 */
[----:B------:R-:W-:-:S07]  /*06f0*/  MOV R8, 0x710 ;  /* 0x0000071000087802 */ /* 0x000fce0000000f00 */
[----:B------:R-:W-:Y:S05]  /*0700*/  CALL.REL.NOINC `($__internal_0_$__cuda_sm20_drsqrt_f64_slowpath_v2) ;  /* 0x0000001800d07944 */ /* 0x000fea0003c00000 */
[----:B------:R-:W-:Y:S02]  /*0710*/  IMAD.MOV.U32 R26, RZ, RZ, R9 ;  /* 0x000000ffff1a7224 */ /* 0x000fe400078e0009 */
[----:B------:R-:W-:-:S07]  /*0720*/  IMAD.MOV.U32 R27, RZ, RZ, R12 ;  /* 0x000000ffff1b7224 */ /* 0x000fce00078e000c */
.L_x_5:
[----:B------:R-:W-:Y:S05]  /*0730*/  BSYNC.RECONVERGENT B1 ;  /* 0x0000000000017941 */ /* 0x000fea0003800200 */
.L_x_4:
[----:B------:R-:W0:Y:S01]  /*0740*/  LDS.128 R20, [R7+-0x90] ;  /* 0xffff700007147984 */ /* 0x000e220000000c00 */
[----:B------:R-:W-:Y:S01]  /*0750*/  DMUL R8, R54, R10 ;  /* 0x0000000a36087228 */ /* 0x000fe20000000000 */
[----:B------:R-:W-:Y:S01]  /*0760*/  BSSY.RECONVERGENT B1, `(.L_x_6) ;  /* 0x0000037000017945 */ /* 0x000fe20003800200 */
[----:B------:R-:W-:Y:S01]  /*0770*/  DMUL R10, R26, R26 ;  /* 0x0000001a1a0a7228 */ /* 0x000fe20000000000 */
[----:B------:R-:W1:Y:S01]  /*0780*/  LDS.128 R12, [R7+-0xa0] ;  /* 0xffff6000070c7984 */ /* 0x000e620000000c00 */
[----:B------:R-:W-:-:S03]  /*0790*/  DSETP.NEU.AND P0, PT, R24, RZ, PT ;  /* 0x000000ff1800722a */ /* 0x000fc60003f0d000 */
[----:B------:R-:W2:Y:S01]  /*07a0*/  LDS.128 R16, [R7+-0x70] ;  /* 0xffff900007107984 */ /* 0x000ea20000000c00 */
[----:B0-----:R-:W-:Y:S02]  /*07b0*/  DMUL R22, R50, R22 ;  /* 0x0000001632167228 */ /* 0x001fe40000000000 */
[----:B-1----:R-:W-:Y:S02]  /*07c0*/  DADD R12, R20, R12 ;  /* 0x00000000140c7229 */ /* 0x002fe4000000000c */
[----:B------:R-:W-:-:S04]  /*07d0*/  DMUL R20, R10, R26 ;  /* 0x0000001a0a147228 */ /* 0x000fc80000000000 */
[----:B------:R-:W-:Y:S02]  /*07e0*/  DMUL R22, R50, R22 ;  /* 0x0000001632167228 */ /* 0x000fe40000000000 */
[----:B--2---:R-:W-:Y:S02]  /*07f0*/  DMUL R26, R56, R18 ;  /* 0x00000012381a7228 */ /* 0x004fe40000000000 */
[----:B------:R-:W-:Y:S02]  /*0800*/  DMUL R12, R54, R12 ;  /* 0x0000000c360c7228 */ /* 0x000fe40000000000 */
[----:B------:R-:W-:Y:S02]  /*0810*/  DMUL R18, R10, R20 ;  /* 0x000000140a127228 */ /* 0x000fe40000000000 */
[----:B------:R-:W-:Y:S02]  /*0820*/  DFMA R8, R54, R8, R22 ;  /* 0x000000083608722b */ /* 0x000fe40000000016 */
[----:B------:R-:W0:Y:S04]  /*0830*/  LDS.128 R20, [R7+-0x60] ;  /* 0xffffa00007147984 */ /* 0x000e280000000c00 */
[----:B------:R-:W-:-:S02]  /*0840*/  DMUL R18, R18, -3 ;  /* 0xc008000012127828 */ /* 0x000fc40000000000 */
[----:B------:R-:W-:Y:S01]  /*0850*/  DFMA R8, R56, R26, R8 ;  /* 0x0000001a3808722b */ /* 0x000fe20000000008 */
[----:B------:R-:W1:Y:S07]  /*0860*/  LDS.128 R24, [R7+-0x80] ;  /* 0xffff800007187984 */ /* 0x000e6e0000000c00 */
[----:B------:R-:W-:Y:S02]  /*0870*/  DFMA R12, R50, R12, R8 ;  /* 0x0000000c320c722b */ /* 0x000fe40000000008 */
[----:B------:R-:W2:Y:S01]  /*0880*/  LDS.128 R8, [R7+-0x50] ;  /* 0xffffb00007087984 */ /* 0x000ea20000000c00 */
[----:B0-----:R-:W-:-:S02]  /*0890*/  DADD R46, R34, -R22 ;  /* 0x00000000222e7229 */ /* 0x001fc40000000816 */
[----:B------:R-:W-:-:S06]  /*08a0*/  DADD R48, R36, -R20 ;  /* 0x0000000024307229 */ /* 0x000fcc0000000814 */
[----:B------:R-:W-:Y:S02]  /*08b0*/  DMUL R20, R46, R46 ;  /* 0x0000002e2e147228 */ /* 0x000fe40000000000 */
[----:B-1----:R-:W-:Y:S02]  /*08c0*/  DADD R14, R14, R26 ;  /* 0x000000000e0e7229 */ /* 0x002fe4000000001a */
[----:B------:R-:W-:Y:S02]  /*08d0*/  DADD R16, R16, R24 ;  /* 0x0000000010107229 */ /* 0x000fe40000000018 */
[----:B--2---:R-:W-:Y:S02]  /*08e0*/  DADD R52, R32, -R8 ;  /* 0x0000000020347229 */ /* 0x004fe40000000808 */
[----:B------:R-:W-:Y:S01]  /*08f0*/  DFMA R20, R48, R48, R20 ;  /* 0x000000303014722b */ /* 0x000fe20000000014 */
[----:B------:R-:W-:Y:S01]  /*0900*/  MOV R8, RZ ;  /* 0x000000ff00087202 */ /* 0x000fe20000000f00 */
[----:B------:R-:W-:-:S02]  /*0910*/  DMUL R14, R54, R14 ;  /* 0x0000000e360e7228 */ /* 0x000fc40000000000 */
[----:B------:R-:W-:-:S04]  /*0920*/  DMUL R16, R50, R16 ;  /* 0x0000001032107228 */ /* 0x000fc80000000000 */
[----:B------:R-:W-:Y:S02]  /*0930*/  DFMA R24, R52, R52, R20 ;  /* 0x000000343418722b */ /* 0x000fe40000000014 */
[----:B------:R-:W-:Y:S01]  /*0940*/  DFMA R12, R56, R14, R12 ;  /* 0x0000000e380c722b */ /* 0x000fe2000000000c */
[----:B------:R-:W-:-:S03]  /*0950*/  FSEL R14, R18, RZ, P0 ;  /* 0x000000ff120e7208 */ /* 0x000fc60000000000 */
[----:B------:R-:W0:Y:S01]  /*0960*/  MUFU.RSQ64H R9, R25 ;  /* 0x0000001900097308 */ /* 0x000e220000001c00 */
[----:B------:R-:W-:-:S03]  /*0970*/  FSEL R15, R19, -RZ, P0 ;  /* 0x800000ff130f7208 */ /* 0x000fc60000000000 */
[----:B------:R-:W-:Y:S01]  /*0980*/  DFMA R12, R56, R16, R12 ;  /* 0x00000010380c722b */ /* 0x000fe2000000000c */
[----:B------:R-:W-:-:S05]  /*0990*/  VIADD R18, R25, 0xfff00000 ;  /* 0xfff0000019127836 */ /* 0x000fca0000000000 */
[----:B------:R-:W-:Y:S02]  /*09a0*/  ISETP.GE.U32.AND P0, PT, R18, 0x7fe00000, PT ;  /* 0x7fe000001200780c */ /* 0x000fe40003f06070 */
[----:B------:R-:W-:Y:S01]  /*09b0*/  DMUL R12, R12, R14 ;  /* 0x0000000e0c0c7228 */ /* 0x000fe20000000000 */
[----:B------:R-:W-:Y:S02]  /*09c0*/  IMAD.MOV.U32 R14, RZ, RZ, 0x0 ;  /* 0x00000000ff0e7424 */ /* 0x000fe400078e00ff */
[----:B------:R-:W-:Y:S01]  /*09d0*/  IMAD.MOV.U32 R15, RZ, RZ, 0x3fd80000 ;  /* 0x3fd80000ff0f7424 */ /* 0x000fe200078e00ff */
[----:B0-----:R-:W-:-:S04]  /*09e0*/  DMUL R16, R8, R8 ;  /* 0x0000000808107228 */ /* 0x001fc80000000000 */
[-C--:B------:R-:W-:Y:S02]  /*09f0*/  DFMA R44, R54, R12.reuse, R44 ;  /* 0x0000000c362c722b */ /* 0x080fe4000000002c */
[-C--:B------:R-:W-:Y:S02]  /*0a00*/  DFMA R42, R50, R12.reuse, R42 ;  /* 0x0000000c322a722b */ /* 0x080fe4000000002a */
[----:B------:R-:W-:Y:S02]  /*0a10*/  DFMA R56, R56, R12, R40 ;  /* 0x0000000c3838722b */ /* 0x000fe40000000028 */
        /* <DEDUP_REMOVED lines=11> */
.L_x_7:
[----:B------:R-:W-:Y:S05]  /*0ad0*/  BSYNC.RECONVERGENT B1 ;  /* 0x0000000000017941 */ /* 0x000fea0003800200 */
.L_x_6:
        /* <DEDUP_REMOVED lines=15> */
[----:B------:R-:W0:Y:S04]  /*0bd0*/  LDS.128 R20, [R7] ;  /* 0x0000000007147984 */ /* 0x000e280000000c00 */
[----:B------:R-:W-:-:S02]  /*0be0*/  DMUL R18, R18, -3 ;  /* 0xc008000012127828 */ /* 0x000fc40000000000 */
[----:B------:R-:W-:Y:S01]  /*0bf0*/  DFMA R8, R52, R26, R8 ;  /* 0x0000001a3408722b */ /* 0x000fe20000000008 */
[----:B------:R-:W1:Y:S07]  /*0c00*/  LDS.128 R24, [R7+-0x20] ;  /* 0xffffe00007187984 */ /* 0x000e6e0000000c00 */
[----:B------:R-:W-:Y:S02]  /*0c10*/  DFMA R12, R46, R12, R8 ;  /* 0x0000000c2e0c722b */ /* 0x000fe40000000008 */
[----:B------:R-:W2:Y:S01]  /*0c20*/  LDS.128 R8, [R7+0x10] ;  /* 0x0000100007087984 */ /* 0x000ea20000000c00 */
        /* <DEDUP_REMOVED lines=36> */
.L_x_9:
[----:B------:R-:W-:Y:S05]  /*0e70*/  BSYNC.RECONVERGENT B1 ;  /* 0x0000000000017941 */ /* 0x000fea0003800200 */
.L_x_8:
[----:B------:R-:W0:Y:S01]  /*0e80*/  LDS.128 R20, [R7+0x30] ;  /* 0x0000300007147984 */ /* 0x000e220000000c00 */
[----:B------:R-:W-:Y:S01]  /*0e90*/  DMUL R10, R50, R10 ;  /* 0x0000000a320a7228 */ /* 0x000fe20000000000 */
[----:B------:R-:W-:Y:S01]  /*0ea0*/  BSSY.RECONVERGENT B1, `(.L_x_10) ;  /* 0x0000037000017945 */ /* 0x000fe20003800200 */
[----:B------:R-:W-:Y:S01]  /*0eb0*/  DSETP.NEU.AND P0, PT, R24, RZ, PT ;  /* 0x000000ff1800722a */ /* 0x000fe20003f0d000 */
[----:B------:R-:W1:Y:S04]  /*0ec0*/  LDS.128 R12, [R7+0x20] ;  /* 0x00002000070c7984 */ /* 0x000e680000000c00 */
[----:B------:R-:W2:Y:S01]  /*0ed0*/  LDS.128 R16, [R7+0x50] ;  /* 0x0000500007107984 */ /* 0x000ea20000000c00 */
[----:B0-----:R-:W-:Y:S02]  /*0ee0*/  DMUL R22, R40, R22 ;  /* 0x0000001628167228 */ /* 0x001fe40000000000 */
[----:B-1----:R-:W-:-:S06]  /*0ef0*/  DADD R12, R20, R12 ;  /* 0x00000000140c7229 */ /* 0x002fcc000000000c */
[----:B------:R-:W-:Y:S02]  /*0f00*/  DMUL R22, R40, R22 ;  /* 0x0000001628167228 */ /* 0x000fe40000000000 */
[----:B--2---:R-:W-:Y:S02]  /*0f10*/  DMUL R20, R54, R18 ;  /* 0x0000001236147228 */ /* 0x004fe40000000000 */
[----:B------:R-:W-:-:S04]  /*0f20*/  DMUL R12, R50, R12 ;  /* 0x0000000c320c7228 */ /* 0x000fc80000000000 */
[----:B------:R-:W-:Y:S02]  /*0f30*/  DFMA R22, R50, R10, R22 ;  /* 0x0000000a3216722b */ /* 0x000fe40000000016 */
[----:B------:R-:W-:-:S06]  /*0f40*/  DMUL R10, R8, R8 ;  /* 0x00000008080a7228 */ /* 0x000fcc0000000000 */
[----:B------:R-:W-:Y:S02]  /*0f50*/  DFMA R24, R54, R20, R22 ;  /* 0x000000143618722b */ /* 0x000fe40000000016 */
[----:B------:R-:W-:Y:S01]  /*0f60*/  DMUL R8, R10, R8 ;  /* 0x000000080a087228 */ /* 0x000fe20000000000 */
[----:B------:R-:W0:Y:S05]  /*0f70*/  LDS.128 R20, [R7+0x40] ;  /* 0x0000400007147984 */ /* 0x000e2a0000000c00 */
[----:B------:R-:W-:Y:S02]  /*0f80*/  DFMA R12, R40, R12, R24 ;  /* 0x0000000c280c722b */ /* 0x000fe40000000018 */
[----:B------:R-:W-:Y:S01]  /*0f90*/  DMUL R18, R10, R8 ;  /* 0x000000080a127228 */ /* 0x000fe20000000000 */
[----:B------:R-:W1:Y:S04]  /*0fa0*/  LDS.128 R24, [R7+0x70] ;  /* 0x0000700007187984 */ /* 0x000e680000000c00 */
[----:B------:R-:W2:Y:S03]  /*0fb0*/  LDS.128 R8, [R7+0x60] ;  /* 0x0000600007087984 */ /* 0x000ea60000000c00 */
[----:B------:R-:W-:-:S02]  /*0fc0*/  DMUL R18, R18, -3 ;  /* 0xc008000012127828 */ /* 0x000fc40000000000 */
[----:B0-----:R-:W-:Y:S02]  /*0fd0*/  DADD R14, R14, R22 ;  /* 0x000000000e0e7229 */ /* 0x001fe40000000016 */
[----:B------:R-:W-:Y:S02]  /*0fe0*/  DADD R16, R16, R20 ;  /* 0x0000000010107229 */ /* 0x000fe40000000014 */
[----:B-1----:R-:W-:-:S04]  /*0ff0*/  DADD R24, R32, -R24 ;  /* 0x0000000020187229 */ /* 0x002fc80000000818 */
[----:B------:R-:W-:Y:S02]  /*1000*/  DMUL R14, R50, R14 ;  /* 0x0000000e320e7228 */ /* 0x000fe40000000000 */
[----:B--2---:R-:W-:Y:S02]  /*1010*/  DADD R42, R34, -R10 ;  /* 0x00000000222a7229 */ /* 0x004fe4000000080a */
[----:B------:R-:W-:Y:S02]  /*1020*/  DADD R48, R36, -R8 ;  /* 0x0000000024307229 */ /* 0x000fe40000000808 */
[----:B------:R-:W-:Y:S02]  /*1030*/  DMUL R10, R40, R16 ;  /* 0x00000010280a7228 */ /* 0x000fe40000000000 */
[----:B------:R-:W-:Y:S02]  /*1040*/  DFMA R12, R54, R14, R12 ;  /* 0x0000000e360c722b */ /* 0x000fe4000000000c */
[----:B------:R-:W-:-:S06]  /*1050*/  DMUL R8, R42, R42 ;  /* 0x0000002a2a087228 */ /* 0x000fcc0000000000 */
[----:B------:R-:W-:Y:S02]  /*1060*/  DFMA R10, R54, R10, R12 ;  /* 0x0000000a360a722b */ /* 0x000fe4000000000c */
[----:B------:R-:W-:Y:S01]  /*1070*/  DFMA R8, R48, R48, R8 ;  /* 0x000000303008722b */ /* 0x000fe20000000008 */
[----:B------:R-:W-:Y:S02]  /*1080*/  FSEL R12, R18, RZ, P0 ;  /* 0x000000ff120c7208 */ /* 0x000fe40000000000 */
[----:B------:R-:W-:-:S05]  /*1090*/  FSEL R13, R19, -RZ, P0 ;  /* 0x800000ff130d7208 */ /* 0x000fca0000000000 */
[----:B------:R-:W-:Y:S01]  /*10a0*/  DFMA R52, R24, R24, R8 ;  /* 0x000000181834722b */ /* 0x000fe20000000008 */
[----:B------:R-:W-:Y:S01]  /*10b0*/  MOV R8, RZ ;  /* 0x000000ff00087202 */ /* 0x000fe20000000f00 */
[----:B------:R-:W-:Y:S01]  /*10c0*/  DMUL R10, R10, R12 ;  /* 0x0000000c0a0a7228 */ /* 0x000fe20000000000 */
[----:B------:R-:W-:-:S03]  /*10d0*/  IMAD.MOV.U32 R12, RZ, RZ, 0x0 ;  /* 0x00000000ff0c7424 */ /* 0x000fc600078e00ff */
[----:B------:R-:W0:Y:S01]  /*10e0*/  MUFU.RSQ64H R9, R53 ;  /* 0x0000003500097308 */ /* 0x000e220000001c00 */
[----:B------:R-:W-:-:S03]  /*10f0*/  IMAD.MOV.U32 R13, RZ, RZ, 0x3fd80000 ;  /* 0x3fd80000ff0d7424 */ /* 0x000fc600078e00ff */
[----:B------:R-:W-:Y:S01]  /*1100*/  VIADD R16, R53, 0xfff00000 ;  /* 0xfff0000035107836 */ /* 0x000fe20000000000 */
[-C--:B------:R-:W-:Y:S02]  /*1110*/  DFMA R46, R40, R10.reuse, R46 ;  /* 0x0000000a282e722b */ /* 0x080fe4000000002e */
[-C--:B------:R-:W-:Y:S02]  /*1120*/  DFMA R44, R50, R10.reuse, R44 ;  /* 0x0000000a322c722b */ /* 0x080fe4000000002c */
[----:B------:R-:W-:Y:S01]  /*1130*/  ISETP.GE.U32.AND P0, PT, R16, 0x7fe00000, PT ;  /* 0x7fe000001000780c */ /* 0x000fe20003f06070 */
[----:B------:R-:W-:Y:S02]  /*1140*/  DFMA R56, R54, R10, R56 ;  /* 0x0000000a3638722b */ /* 0x000fe40000000038 */
        /* <DEDUP_REMOVED lines=12> */
.L_x_11:
[----:B------:R-:W-:Y:S05]  /*1210*/  BSYNC.RECONVERGENT B1 ;  /* 0x0000000000017941 */ /* 0x000fea0003800200 */
.L_x_10:
[----:B------:R-:W0:Y:S01]  /*1220*/  LDS.128 R12, [R7+0x90] ;  /* 0x00009000070c7984 */ /* 0x000e220000000c00 */
[----:B------:R-:W-:Y:S01]  /*1230*/  DMUL R26, R48, R26 ;  /* 0x0000001a301a7228 */ /* 0x000fe20000000000 */
[----:B------:R-:W-:Y:S01]  /*1240*/  IADD3 R6, PT, PT, R6, 0x4, RZ ;  /* 0x0000000406067810 */ /* 0x000fe20007ffe0ff */
[----:B------:R-:W-:Y:S01]  /*1250*/  DSETP.NEU.AND P0, PT, R52, RZ, PT ;  /* 0x000000ff3400722a */ /* 0x000fe20003f0d000 */
[----:B------:R-:W1:Y:S04]  /*1260*/  LDS.128 R8, [R7+0xb0] ;  /* 0x0000b00007087984 */ /* 0x000e680000000c00 */
[----:B------:R-:W2:Y:S04]  /*1270*/  LDS.128 R16, [R7+0x80] ;  /* 0x0000800007107984 */ /* 0x000ea80000000c00 */
[----:B------:R3:W4:Y:S02]  /*1280*/  LDS.128 R20, [R7+0xa0] ;  /* 0x0000a00007147984 */ /* 0x0007240000000c00 */
[----:B---3--:R-:W-:Y:S01]  /*1290*/  VIADD R7, R7, 0x180 ;  /* 0x0000018007077836 */ /* 0x008fe20000000000 */
[----:B0-----:R-:W-:-:S02]  /*12a0*/  DMUL R14, R42, R14 ;  /* 0x0000000e2a0e7228 */ /* 0x001fc40000000000 */
[----:B-1----:R-:W-:-:S06]  /*12b0*/  DMUL R10, R24, R10 ;  /* 0x0000000a180a7228 */ /* 0x002fcc0000000000 */
[----:B------:R-:W-:Y:S02]  /*12c0*/  DMUL R14, R42, R14 ;  /* 0x0000000e2a0e7228 */ /* 0x000fe40000000000 */
[----:B--2---:R-:W-:Y:S02]  /*12d0*/  DADD R12, R12, R16 ;  /* 0x000000000c0c7229 */ /* 0x004fe40000000010 */
[----:B----4-:R-:W-:Y:S02]  /*12e0*/  DADD R18, R18, R22 ;  /* 0x0000000012127229 */ /* 0x010fe40000000016 */
[----:B------:R-:W-:Y:S02]  /*12f0*/  DADD R8, R8, R20 ;  /* 0x0000000008087229 */ /* 0x000fe40000000014 */
[C---:B------:R-:W-:Y:S02]  /*1300*/  DFMA R14, R48.reuse, R26, R14 ;  /* 0x0000001a300e722b */ /* 0x040fe4000000000e */
[----:B------:R-:W-:-:S02]  /*1310*/  DMUL R12, R48, R12 ;  /* 0x0000000c300c7228 */ /* 0x000fc40000000000 */
[----:B------:R-:W-:Y:S02]  /*1320*/  DMUL R18, R48, R18 ;  /* 0x0000001230127228 */ /* 0x000fe40000000000 */
[----:B------:R-:W-:Y:S02]  /*1330*/  DMUL R8, R42, R8 ;  /* 0x000000082a087228 */ /* 0x000fe40000000000 */
[----:B------:R-:W-:Y:S02]  /*1340*/  DFMA R10, R24, R10, R14 ;  /* 0x0000000a180a722b */ /* 0x000fe4000000000e */
[----:B------:R-:W-:-:S06]  /*1350*/  DMUL R14, R40, R40 ;  /* 0x00000028280e7228 */ /* 0x000fcc0000000000 */
[----:B------:R-:W-:Y:S02]  /*1360*/  DFMA R10, R42, R12, R10 ;  /* 0x0000000c2a0a722b */ /* 0x000fe4000000000a */
[----:B------:R-:W-:-:S06]  /*1370*/  DMUL R40, R14, R40 ;  /* 0x000000280e287228 */ /* 0x000fcc0000000000 */
[----:B------:R-:W-:Y:S02]  /*1380*/  DFMA R10, R24, R18, R10 ;  /* 0x00000012180a722b */ /* 0x000fe4000000000a */
[----:B------:R-:W-:-:S06]  /*1390*/  DMUL R40, R14, R40 ;  /* 0x000000280e287228 */ /* 0x000fcc0000000000 */
[----:B------:R-:W-:Y:S02]  /*13a0*/  DFMA R8, R24, R8, R10 ;  /* 0x000000081808722b */ /* 0x000fe4000000000a */
[----:B------:R-:W-:-:S10]  /*13b0*/  DMUL R40, R40, -3 ;  /* 0xc008000028287828 */ /* 0x000fd40000000000 */
[----:B------:R-:W-:Y:S02]  /*13c0*/  FSEL R10, R40, RZ, P0 ;  /* 0x000000ff280a7208 */ /* 0x000fe40000000000 */
[----:B------:R-:W-:Y:S02]  /*13d0*/  FSEL R11, R41, -RZ, P0 ;  /* 0x800000ff290b7208 */ /* 0x000fe40000000000 */
[----:B------:R-:W-:-:S04]  /*13e0*/  ISETP.NE.AND P0, PT, R6, RZ, PT ;  /* 0x000000ff0600720c */ /* 0x000fc80003f05270 */
[----:B------:R-:W-:-:S08]  /*13f0*/  DMUL R8, R8, R10 ;  /* 0x0000000a08087228 */ /* 0x000fd00000000000 */
[-C--:B------:R-:W-:Y:S02]  /*1400*/  DFMA R44, R48, R8.reuse, R44 ;  /* 0x00000008302c722b */ /* 0x080fe4000000002c */
[-C--:B------:R-:W-:Y:S02]  /*1410*/  DFMA R42, R42, R8.reuse, R46 ;  /* 0x000000082a2a722b */ /* 0x080fe4000000002e */
[----:B------:R-:W-:Y:S01]  /*1420*/  DFMA R40, R24, R8, R56 ;  /* 0x000000081828722b */ /* 0x000fe20000000038 */
[----:B------:R-:W-:Y:S10]  /*1430*/  @P0 BRA `(.L_x_12) ;  /* 0xfffffff0004c0947 */ /* 0x000ff4000383ffff */
.L_x_3:
[----:B------:R-:W-:-:S13]  /*1440*/  LOP3.LUT P0, RZ, R5, 0x3, RZ, 0xc0, !PT ;  /* 0x0000000305ff7812 */ /* 0x000fda000780c0ff */
[----:B------:R-:W-:Y:S05]  /*1450*/  @!P0 BRA `(.L_x_13) ;  /* 0x0000000c000c8947 */ /* 0x000fea0003800000 */
[----:B------:R-:W-:Y:S02]  /*1460*/  PRMT R5, R2, 0x9910, RZ ;  /* 0x0000991002057816 */ /* 0x000fe400000000ff */
[----:B------:R-:W-:-:S05]  /*1470*/  PRMT R6, R3, 0x9910, RZ ;  /* 0x0000991003067816 */ /* 0x000fca00000000ff */
[----:B------:R-:W-:-:S04]  /*1480*/  IMAD R5, R5, R6, RZ ;  /* 0x0000000605057224 */ /* 0x000fc800078e02ff */
[----:B------:R-:W-:-:S05]  /*1490*/  IMAD.MOV R5, RZ, RZ, -R5 ;  /* 0x000000ffff057224 */ /* 0x000fca00078e0a05 */
[----:B------:R-:W-:-:S05]  /*14a0*/  PRMT R5, R5, 0x7710, RZ ;  /* 0x0000771005057816 */ /* 0x000fca00000000ff */
[----:B-1----:R-:W-:-:S05]  /*14b0*/  IMAD.IADD R24, R4, 0x1, R5 ;  /* 0x0000000104187824 */ /* 0x002fca00078e0205 */
[----:B------:R-:W-:-:S04]  /*14c0*/  LOP3.LUT R4, R24, 0x3, RZ, 0xc0, !PT ;  /* 0x0000000318047812 */ /* 0x000fc800078ec0ff */
[----:B------:R-:W-:-:S13]  /*14d0*/  ISETP.NE.AND P0, PT, R4, 0x1, PT ;  /* 0x000000010400780c */ /* 0x000fda0003f05270 */
[----:B------:R-:W-:Y:S05]  /*14e0*/  @!P0 BRA `(.L_x_14) ;  /* 0x0000000400e48947 */ /* 0x000fea0003800000 */
[----:B------:R-:W0:Y:S01]  /*14f0*/  S2R R5, SR_CgaCtaId ;  /* 0x0000000000057919 */ /* 0x000e220000008800 */
[----:B------:R-:W-:Y:S01]  /*1500*/  MOV R4, 0x400 ;  /* 0x0000040000047802 */ /* 0x000fe20000000f00 */
[----:B------:R-:W-:Y:S01]  /*1510*/  BSSY.RECONVERGENT B1, `(.L_x_15) ;  /* 0x000001d000017945 */ /* 0x000fe20003800200 */
[----:B------:R-:W-:Y:S02]  /*1520*/  MOV R22, RZ ;  /* 0x000000ff00167202 */ /* 0x000fe40000000f00 */
[----:B0-----:R-:W-:-:S05]  /*1530*/  LEA R5, R5, R4, 0x18 ;  /* 0x0000000405057211 */ /* 0x001fca00078ec0ff */
[----:B------:R-:W-:-:S05]  /*1540*/  IMAD R25, R30, 0x60, R5 ;  /* 0x000000601e197824 */ /* 0x000fca00078e0205 */
[----:B------:R-:W0:Y:S04]  /*1550*/  LDS.128 R8, [R25] ;  /* 0x0000000019087984 */ /* 0x000e280000000c00 */
[----:B------:R-:W1:Y:S01]  /*1560*/  LDS.128 R4, [R25+0x10] ;  /* 0x0000100019047984 */ /* 0x000e620000000c00 */
        /* <DEDUP_REMOVED lines=9> */
[----:B------:R-:W-:-:S04]  /*1600*/  IADD3 R10, PT, PT, R51, -0x100000, RZ ;  /* 0xfff00000330a7810 */ /* 0x000fc80007ffe0ff */
[----:B------:R-:W-:Y:S01]  /*1610*/  ISETP.GE.U32.AND P0, PT, R10, 0x7fe00000, PT ;  /* 0x7fe000000a00780c */ /* 0x000fe20003f06070 */
[----:B0-----:R-:W-:-:S08]  /*1620*/  DMUL R4, R22, R22 ;  /* 0x0000001616047228 */ /* 0x001fd00000000000 */
[----:B------:R-:W-:-:S08]  /*1630*/  DFMA R4, R50, -R4, 1 ;  /* 0x3ff000003204742b */ /* 0x000fd00000000804 */
[----:B------:R-:W-:Y:S02]  /*1640*/  DFMA R8, R4, R8, 0.5 ;  /* 0x3fe000000408742b */ /* 0x000fe40000000008 */
[----:B------:R-:W-:-:S08]  /*1650*/  DMUL R4, R22, R4 ;  /* 0x0000000416047228 */ /* 0x000fd00000000000 */
[----:B------:R-:W-:Y:S01]  /*1660*/  DFMA R22, R8, R4, R22 ;  /* 0x000000040816722b */ /* 0x000fe20000000016 */
[----:B------:R-:W-:Y:S10]  /*1670*/  @!P0 BRA `(.L_x_16) ;  /* 0x0000000000188947 */ /* 0x000ff40003800000 */
[----:B------:R-:W-:Y:S01]  /*1680*/  IMAD.MOV.U32 R9, RZ, RZ, R50 ;  /* 0x000000ffff097224 */ /* 0x000fe200078e0032 */
[----:B------:R-:W-:Y:S01]  /*1690*/  MOV R8, 0x16c0 ;  /* 0x000016c000087802 */ /* 0x000fe20000000f00 */
[----:B------:R-:W-:-:S07]  /*16a0*/  IMAD.MOV.U32 R12, RZ, RZ, R51 ;  /* 0x000000ffff0c7224 */ /* 0x000fce00078e0033 */
[----:B------:R-:W-:Y:S05]  /*16b0*/  CALL.REL.NOINC `($__internal_0_$__cuda_sm20_drsqrt_f64_slowpath_v2) ;  /* 0x0000000800e47944 */ /* 0x000fea0003c00000 */
[----:B------:R-:W-:Y:S01]  /*16c0*/  MOV R22, R9 ;  /* 0x0000000900167202 */ /* 0x000fe20000000f00 */
[----:B------:R-:W-:-:S07]  /*16d0*/  IMAD.MOV.U32 R23, RZ, RZ, R12 ;  /* 0x000000ffff177224 */ /* 0x000fce00078e000c */
.L_x_16:
[----:B------:R-:W-:Y:S05]  /*16e0*/  BSYNC.RECONVERGENT B1 ;  /* 0x0000000000017941 */ /* 0x000fea0003800200 */
.L_x_15:
[----:B------:R-:W0:Y:S01]  /*16f0*/  LDS.128 R16, [R25+0x30] ;  /* 0x0000300019107984 */ /* 0x000e220000000c00 */
[----:B------:R-:W-:Y:S01]  /*1700*/  DMUL R20, R22, R22 ;  /* 0x0000001616147228 */ /* 0x000fe20000000000 */
[----:B------:R-:W-:Y:S01]  /*1710*/  BSSY.RECONVERGENT B1, `(.L_x_17) ;  /* 0x0000037000017945 */ /* 0x000fe20003800200 */
[----:B------:R-:W-:Y:S01]  /*1720*/  DMUL R6, R48, R6 ;  /* 0x0000000630067228 */ /* 0x000fe20000000000 */
[----:B------:R-:W-:Y:S01]  /*1730*/  LDS.128 R12, [R25+0x20] ;  /* 0x00002000190c7984 */ /* 0x000fe20000000c00 */
[----:B------:R-:W-:-:S03]  /*1740*/  DSETP.NEU.AND P0, PT, R50, RZ, PT ;  /* 0x000000ff3200722a */ /* 0x000fc60003f0d000 */
[----:B------:R-:W1:Y:S01]  /*1750*/  LDS.128 R8, [R25+0x50] ;  /* 0x0000500019087984 */ /* 0x000e620000000c00 */
[----:B0-----:R-:W-:Y:S02]  /*1760*/  DMUL R4, R46, R18 ;  /* 0x000000122e047228 */ /* 0x001fe40000000000 */
[----:B------:R-:W-:-:S06]  /*1770*/  DMUL R18, R20, R22 ;  /* 0x0000001614127228 */ /* 0x000fcc0000000000 */
[----:B------:R-:W-:Y:S02]  /*1780*/  DMUL R4, R46, R4 ;  /* 0x000000042e047228 */ /* 0x000fe40000000000 */
[----:B-1----:R-:W-:-:S06]  /*1790*/  DMUL R10, R52, R10 ;  /* 0x0000000a340a7228 */ /* 0x002fcc0000000000 */
[----:B------:R-:W-:Y:S02]  /*17a0*/  DFMA R4, R48, R6, R4 ;  /* 0x000000063004722b */ /* 0x000fe40000000004 */
[----:B------:R-:W-:Y:S02]  /*17b0*/  DADD R6, R16, R12 ;  /* 0x0000000010067229 */ /* 0x000fe4000000000c */
[----:B------:R-:W-:Y:S01]  /*17c0*/  DMUL R12, R20, R18 ;  /* 0x00000012140c7228 */ /* 0x000fe20000000000 */
[----:B------:R-:W0:Y:S03]  /*17d0*/  LDS.128 R16, [R25+0x60] ;  /* 0x0000600019107984 */ /* 0x000e260000000c00 */
[----:B------:R-:W-:Y:S02]  /*17e0*/  DFMA R10, R52, R10, R4 ;  /* 0x0000000a340a722b */ /* 0x000fe40000000004 */
[----:B------:R-:W-:Y:S01]  /*17f0*/  DMUL R6, R48, R6 ;  /* 0x0000000630067228 */ /* 0x000fe20000000000 */
[----:B------:R-:W1:Y:S01]  /*1800*/  LDS.128 R20, [R25+0x40] ;  /* 0x0000400019147984 */ /* 0x000e620000000c00 */
[----:B------:R-:W-:-:S06]  /*1810*/  DMUL R12, R12, -3 ;  /* 0xc00800000c0c7828 */ /* 0x000fcc0000000000 */
[----:B------:R-:W-:Y:S02]  /*1820*/  DFMA R10, R46, R6, R10 ;  /* 0x000000062e0a722b */ /* 0x000fe4000000000a */
[----:B------:R-:W2:Y:S02]  /*1830*/  LDS.128 R4, [R25+0x70] ;  /* 0x0000700019047984 */ /* 0x000ea40000000c00 */
[----:B------:R-:W-:Y:S02]  /*1840*/  FSEL R12, R12, RZ, P0 ;  /* 0x000000ff0c0c7208 */ /* 0x000fe40000000000 */
[----:B------:R-:W-:Y:S01]  /*1850*/  FSEL R13, R13, -RZ, P0 ;  /* 0x800000ff0d0d7208 */ /* 0x000fe20000000000 */
[----:B0-----:R-:W-:Y:S02]  /*1860*/  DADD R26, R34, -R18 ;  /* 0x00000000221a7229 */ /* 0x001fe40000000812 */
[----:B------:R-:W-:Y:S02]  /*1870*/  DADD R54, R36, -R16 ;  /* 0x0000000024367229 */ /* 0x000fe40000000810 */
[----:B-1----:R-:W-:-:S02]  /*1880*/  DADD R14, R14, R22 ;  /* 0x000000000e0e7229 */ /* 0x002fc40000000016 */
[----:B------:R-:W-:Y:S02]  /*1890*/  DADD R8, R8, R20 ;  /* 0x0000000008087229 */ /* 0x000fe40000000014 */
[----:B------:R-:W-:-:S04]  /*18a0*/  DMUL R16, R26, R26 ;  /* 0x0000001a1a107228 */ /* 0x000fc80000000000 */
[----:B------:R-:W-:Y:S02]  /*18b0*/  DMUL R14, R48, R14 ;  /* 0x0000000e300e7228 */ /* 0x000fe40000000000 */
[----:B--2---:R-:W-:Y:S02]  /*18c0*/  DADD R56, R32, -R4 ;  /* 0x0000000020387229 */ /* 0x004fe40000000804 */
[----:B------:R-:W-:Y:S02]  /*18d0*/  DFMA R4, R54, R54, R16 ;  /* 0x000000363604722b */ /* 0x000fe40000000010 */
[----:B------:R-:W-:Y:S02]  /*18e0*/  DMUL R8, R46, R8 ;  /* 0x000000082e087228 */ /* 0x000fe40000000000 */
[----:B------:R-:W-:Y:S01]  /*18f0*/  DFMA R14, R52, R14, R10 ;  /* 0x0000000e340e722b */ /* 0x000fe2000000000a */
[----:B------:R-:W-:-:S03]  /*1900*/  IMAD.MOV.U32 R10, RZ, RZ, RZ ;  /* 0x000000ffff0a7224 */ /* 0x000fc600078e00ff */
[----:B------:R-:W-:-:S04]  /*1910*/  DFMA R4, R56, R56, R4 ;  /* 0x000000383804722b */ /* 0x000fc80000000004 */
[----:B------:R-:W-:Y:S02]  /*1920*/  DFMA R14, R52, R8, R14 ;  /* 0x00000008340e722b */ /* 0x000fe4000000000e */
[----:B------:R-:W0:Y:S04]  /*1930*/  MUFU.RSQ64H R11, R5 ;  /* 0x00000005000b7308 */ /* 0x000e280000001c00 */
[----:B------:R-:W-:Y:S02]  /*1940*/  VIADD R16, R5, 0xfff00000 ;  /* 0xfff0000005107836 */ /* 0x000fe40000000000 */
[----:B------:R-:W-:Y:S01]  /*1950*/  DMUL R14, R14, R12 ;  /* 0x0000000c0e0e7228 */ /* 0x000fe20000000000 */
[----:B------:R-:W-:Y:S01]  /*1960*/  MOV R12, 0x0 ;  /* 0x00000000000c7802 */ /* 0x000fe20000000f00 */
[----:B------:R-:W-:Y:S01]  /*1970*/  IMAD.MOV.U32 R13, RZ, RZ, 0x3fd80000 ;  /* 0x3fd80000ff0d7424 */ /* 0x000fe200078e00ff */
[----:B------:R-:W-:-:S05]  /*1980*/  ISETP.GE.U32.AND P0, PT, R16, 0x7fe00000, PT ;  /* 0x7fe000001000780c */ /* 0x000fca0003f06070 */
[-C--:B------:R-:W-:Y:S02]  /*1990*/  DFMA R42, R46, R14.reuse, R42 ;  /* 0x0000000e2e2a722b */ /* 0x080fe4000000002a */
[----:B------:R-:W-:Y:S02]  /*19a0*/  DFMA R44, R48, R14, R44 ;  /* 0x0000000e302c722b */ /* 0x000fe4000000002c */
[----:B0-----:R-:W-:Y:S02]  /*19b0*/  DMUL R8, R10, R10 ;  /* 0x0000000a0a087228 */ /* 0x001fe40000000000 */
[----:B------:R-:W-:-:S06]  /*19c0*/  DFMA R40, R52, R14, R40 ;  /* 0x0000000e3428722b */ /* 0x000fcc0000000028 */
        /* <DEDUP_REMOVED lines=9> */
[----:B------:R-:W-:Y:S01]  /*1a60*/  IMAD.MOV.U32 R46, RZ, RZ, R9 ;  /* 0x000000ffff2e7224 */ /* 0x000fe200078e0009 */
[----:B------:R-:W-:-:S07]  /*1a70*/  MOV R47, R12 ;  /* 0x0000000c002f7202 */ /* 0x000fce0000000f00 */
.L_x_18:
[----:B------:R-:W-:Y:S05]  /*1a80*/  BSYNC.RECONVERGENT B1 ;  /* 0x0000000000017941 */ /* 0x000fea0003800200 */
.L_x_17:
[----:B------:R-:W0:Y:S01]  /*1a90*/  LDS.128 R8, [R25+0x90] ;  /* 0x0000900019087984 */ /* 0x000e220000000c00 */
[----:B------:R-:W-:Y:S01]  /*1aa0*/  DMUL R6, R54, R6 ;  /* 0x0000000636067228 */ /* 0x000fe20000000000 */
[----:B------:R-:W-:Y:S01]  /*1ab0*/  VIADD R30, R30, 0x2 ;  /* 0x000000021e1e7836 */ /* 0x000fe20000000000 */
[----:B------:R-:W-:Y:S01]  /*1ac0*/  DSETP.NEU.AND P0, PT, R4, RZ, PT ;  /* 0x000000ff0400722a */ /* 0x000fe20003f0d000 */
[----:B------:R-:W1:Y:S04]  /*1ad0*/  LDS.128 R12, [R25+0x80] ;  /* 0x00008000190c7984 */ /* 0x000e680000000c00 */
[----:B------:R-:W2:Y:S04]  /*1ae0*/  LDS.128 R16, [R25+0xb0] ;  /* 0x0000b00019107984 */ /* 0x000ea80000000c00 */
[----:B------:R-:W3:Y:S01]  /*1af0*/  LDS.128 R20, [R25+0xa0] ;  /* 0x0000a00019147984 */ /* 0x000ee20000000c00 */
[----:B0-----:R-:W-:-:S02]  /*1b00*/  DMUL R10, R26, R10 ;  /* 0x0000000a1a0a7228 */ /* 0x001fc40000000000 */
[----:B-1----:R-:W-:-:S06]  /*1b10*/  DADD R8, R8, R12 ;  /* 0x0000000008087229 */ /* 0x002fcc000000000c */
[----:B------:R-:W-:Y:S02]  /*1b20*/  DMUL R10, R26, R10 ;  /* 0x0000000a1a0a7228 */ /* 0x000fe40000000000 */
[----:B--2---:R-:W-:Y:S02]  /*1b30*/  DMUL R18, R56, R18 ;  /* 0x0000001238127228 */ /* 0x004fe40000000000 */
[----:B------:R-:W-:Y:S02]  /*1b40*/  DMUL R8, R54, R8 ;  /* 0x0000000836087228 */ /* 0x000fe40000000000 */
[----:B---3--:R-:W-:Y:S02]  /*1b50*/  DADD R14, R14, R22 ;  /* 0x000000000e0e7229 */ /* 0x008fe40000000016 */
[----:B------:R-:W-:Y:S02]  /*1b60*/  DFMA R6, R54, R6, R10 ;  /* 0x000000063606722b */ /* 0x000fe4000000000a */
[----:B------:R-:W-:-:S02]  /*1b70*/  DMUL R10, R46, R46 ;  /* 0x0000002e2e0a7228 */ /* 0x000fc40000000000 */
[----:B------:R-:W-:Y:S02]  /*1b80*/  DADD R16, R16, R20 ;  /* 0x0000000010107229 */ /* 0x000fe40000000014 */
[----:B------:R-:W-:Y:S02]  /*1b90*/  DMUL R14, R54, R14 ;  /* 0x0000000e360e7228 */ /* 0x000fe40000000000 */
[----:B------:R-:W-:Y:S02]  /*1ba0*/  DFMA R6, R56, R18, R6 ;  /* 0x000000123806722b */ /* 0x000fe40000000006 */
[----:B------:R-:W-:Y:S02]  /*1bb0*/  DMUL R46, R10, R46 ;  /* 0x0000002e0a2e7228 */ /* 0x000fe40000000000 */
[----:B------:R-:W-:-:S04]  /*1bc0*/  DMUL R16, R26, R16 ;  /* 0x000000101a107228 */ /* 0x000fc80000000000 */
[----:B------:R-:W-:Y:S02]  /*1bd0*/  DFMA R6, R26, R8, R6 ;  /* 0x000000081a06722b */ /* 0x000fe40000000006 */
[----:B------:R-:W-:-:S06]  /*1be0*/  DMUL R46, R10, R46 ;  /* 0x0000002e0a2e7228 */ /* 0x000fcc0000000000 */
[----:B------:R-:W-:Y:S02]  /*1bf0*/  DFMA R6, R56, R14, R6 ;  /* 0x0000000e3806722b */ /* 0x000fe40000000006 */
[----:B------:R-:W-:-:S06]  /*1c00*/  DMUL R46, R46, -3 ;  /* 0xc00800002e2e7828 */ /* 0x000fcc0000000000 */
[----:B------:R-:W-:-:S04]  /*1c10*/  DFMA R6, R56, R16, R6 ;  /* 0x000000103806722b */ /* 0x000fc80000000006 */
[----:B------:R-:W-:Y:S02]  /*1c20*/  FSEL R4, R46, RZ, P0 ;  /* 0x000000ff2e047208 */ /* 0x000fe40000000000 */
[----:B------:R-:W-:-:S06]  /*1c30*/  FSEL R5, R47, -RZ, P0 ;  /* 0x800000ff2f057208 */ /* 0x000fcc0000000000 */
[----:B------:R-:W-:-:S08]  /*1c40*/  DMUL R6, R6, R4 ;  /* 0x0000000406067228 */ /* 0x000fd00000000000 */
[-C--:B------:R-:W-:Y:S02]  /*1c50*/  DFMA R44, R54, R6.reuse, R44 ;  /* 0x00000006362c722b */ /* 0x080fe4000000002c */
[-C--:B------:R-:W-:Y:S02]  /*1c60*/  DFMA R42, R26, R6.reuse, R42 ;  /* 0x000000061a2a722b */ /* 0x080fe4000000002a */
[----:B------:R-:W-:-:S11]  /*1c70*/  DFMA R40, R56, R6, R40 ;  /* 0x000000063828722b */ /* 0x000fd60000000028 */
.L_x_14:
[----:B------:R-:W-:-:S04]  /*1c80*/  LOP3.LUT R24, R24, 0x1, RZ, 0xc0, !PT ;  /* 0x0000000118187812 */ /* 0x000fc800078ec0ff */
[----:B------:R-:W-:-:S13]  /*1c90*/  ISETP.NE.U32.AND P0, PT, R24, 0x1, PT ;  /* 0x000000011800780c */ /* 0x000fda0003f05070 */
[----:B------:R-:W-:Y:S05]  /*1ca0*/  @P0 BRA `(.L_x_13) ;  /* 0x0000000000f80947 */ /* 0x000fea0003800000 */
[----:B------:R-:W0:Y:S01]  /*1cb0*/  S2R R5, SR_CgaCtaId ;  /* 0x0000000000057919 */ /* 0x000e220000008800 */
[----:B------:R-:W-:Y:S01]  /*1cc0*/  MOV R4, 0x400 ;  /* 0x0000040000047802 */ /* 0x000fe20000000f00 */
[----:B------:R-:W-:Y:S01]  /*1cd0*/  IMAD.MOV.U32 R24, RZ, RZ, RZ ;  /* 0x000000ffff187224 */ /* 0x000fe200078e00ff */
[----:B------:R-:W-:Y:S02]  /*1ce0*/  BSSY.RECONVERGENT B1, `(.L_x_19) ;  /* 0x000001c000017945 */ /* 0x000fe40003800200 */
[----:B0-----:R-:W-:-:S05]  /*1cf0*/  LEA R5, R5, R4, 0x18 ;  /* 0x0000000405057211 */ /* 0x001fca00078ec0ff */
[----:B------:R-:W-:-:S05]  /*1d00*/  IMAD R20, R30, 0x60, R5 ;  /* 0x000000601e147824 */ /* 0x000fca00078e0205 */
[----:B------:R-:W0:Y:S04]  /*1d10*/  LDS.128 R8, [R20] ;  /* 0x0000000014087984 */ /* 0x000e280000000c00 */
[----:B------:R-:W1:Y:S01]  /*1d20*/  LDS.128 R4, [R20+0x10] ;  /* 0x0000100014047984 */ /* 0x000e620000000c00 */
[----:B0----5:R-:W-:Y:S02]  /*1d30*/  DADD R34, R34, -R10 ;  /* 0x0000000022227229 */ /* 0x021fe4000000080a */
[----:B------:R-:W-:Y:S01]  /*1d40*/  DADD R36, R36, -R8 ;  /* 0x0000000024247229 */ /* 0x000fe20000000808 */
[----:B------:R-:W-:Y:S01]  /*1d50*/  MOV R10, 0x0 ;  /* 0x00000000000a7802 */ /* 0x000fe20000000f00 */
[----:B-1----:R-:W-:Y:S01]  /*1d60*/  DADD R32, R32, -R4 ;  /* 0x0000000020207229 */ /* 0x002fe20000000804 */
[----:B------:R-:W-:-:S03]  /*1d70*/  IMAD.MOV.U32 R11, RZ, RZ, 0x3fd80000 ;  /* 0x3fd80000ff0b7424 */ /* 0x000fc600078e00ff */
[----:B------:R-:W-:-:S08]  /*1d80*/  DMUL R8, R34, R34 ;  /* 0x0000002222087228 */ /* 0x000fd00000000000 */
[----:B------:R-:W-:-:S08]  /*1d90*/  DFMA R4, R36, R36, R8 ;  /* 0x000000242404722b */ /* 0x000fd00000000008 */
[----:B------:R-:W-:-:S06]  /*1da0*/  DFMA R4, R32, R32, R4 ;  /* 0x000000202004722b */ /* 0x000fcc0000000004 */
        /* <DEDUP_REMOVED lines=15> */
.L_x_20:
[----:B------:R-:W-:Y:S05]  /*1ea0*/  BSYNC.RECONVERGENT B1 ;  /* 0x0000000000017941 */ /* 0x000fea0003800200 */
.L_x_19:
[----:B------:R-:W0:Y:S01]  /*1eb0*/  LDS.128 R8, [R20+0x30] ;  /* 0x0000300014087984 */ /* 0x000e220000000c00 */
[----:B------:R-:W-:Y:S02]  /*1ec0*/  DMUL R6, R36, R6 ;  /* 0x0000000624067228 */ /* 0x000fe40000000000 */
[----:B------:R-:W-:Y:S01]  /*1ed0*/  DSETP.NEU.AND P0, PT, R4, RZ, PT ;  /* 0x000000ff0400722a */ /* 0x000fe20003f0d000 */
[----:B------:R-:W1:Y:S04]  /*1ee0*/  LDS.128 R12, [R20+0x50] ;  /* 0x00005000140c7984 */ /* 0x000e680000000c00 */
[----:B------:R-:W2:Y:S04]  /*1ef0*/  LDS.128 R16, [R20+0x20] ;  /* 0x0000200014107984 */ /* 0x000ea80000000c00 */
[----:B------:R-:W3:Y:S01]  /*1f00*/  LDS.128 R20, [R20+0x40] ;  /* 0x0000400014147984 */ /* 0x000ee20000000c00 */
[----:B0-----:R-:W-:-:S02]  /*1f10*/  DMUL R10, R34, R10 ;  /* 0x0000000a220a7228 */ /* 0x001fc40000000000 */
[----:B-1----:R-:W-:-:S06]  /*1f20*/  DMUL R14, R32, R14 ;  /* 0x0000000e200e7228 */ /* 0x002fcc0000000000 */
[----:B------:R-:W-:Y:S02]  /*1f30*/  DMUL R10, R34, R10 ;  /* 0x0000000a220a7228 */ /* 0x000fe40000000000 */
[----:B--2---:R-:W-:Y:S02]  /*1f40*/  DADD R8, R8, R16 ;  /* 0x0000000008087229 */ /* 0x004fe40000000010 */
[----:B---3--:R-:W-:Y:S02]  /*1f50*/  DADD R18, R18, R22 ;  /* 0x0000000012127229 */ /* 0x008fe40000000016 */
[----:B------:R-:W-:Y:S02]  /*1f60*/  DADD R12, R12, R20 ;  /* 0x000000000c0c7229 */ /* 0x000fe40000000014 */
[----:B------:R-:W-:Y:S02]  /*1f70*/  DFMA R10, R36, R6, R10 ;  /* 0x00000006240a722b */ /* 0x000fe4000000000a */
[----:B------:R-:W-:-:S02]  /*1f80*/  DMUL R6, R24, R24 ;  /* 0x0000001818067228 */ /* 0x000fc40000000000 */
[C---:B------:R-:W-:Y:S02]  /*1f90*/  DMUL R8, R36.reuse, R8 ;  /* 0x0000000824087228 */ /* 0x040fe40000000000 */
        /* <DEDUP_REMOVED lines=15> */
.L_x_13:
[----:B------:R-:W0:Y:S01]  /*2090*/  LDC.64 R4, c[0x0][0x390] ;  /* 0x0000e400ff047b82 */ /* 0x000e220000000a00 */
[----:B------:R-:W-:-:S04]  /*20a0*/  IMAD R7, R29, 0x3, RZ ;  /* 0x000000031d077824 */ /* 0x000fc800078e02ff */
[----:B0-----:R-:W-:-:S05]  /*20b0*/  IMAD.WIDE R4, R7, 0x8, R4 ;  /* 0x0000000807047825 */ /* 0x001fca00078e0204 */
[----:B-----5:R0:W-:Y:S04]  /*20c0*/  STG.E.64 desc[UR8][R4.64], R44 ;  /* 0x0000002c04007986 */ /* 0x0201e8000c101b08 */
[----:B------:R0:W-:Y:S04]  /*20d0*/  STG.E.64 desc[UR8][R4.64+0x8], R42 ;  /* 0x0000082a04007986 */ /* 0x0001e8000c101b08 */
[----:B------:R0:W-:Y:S02]  /*20e0*/  STG.E.64 desc[UR8][R4.64+0x10], R40 ;  /* 0x0000102804007986 */ /* 0x0001e4000c101b08 */
.L_x_2:
[----:B------:R-:W-:Y:S05]  /*20f0*/  BSYNC.RECONVERGENT B0 ;  /* 0x0000000000007941 */ /* 0x000fea0003800200 */
.L_x_1:
[----:B------:R-:W-:Y:S01]  /*2100*/  BAR.SYNC.DEFER_BLOCKING 0x0 ;  /* 0x0000000000007b1d */ /* 0x000fe20000010000 */
[----:B------:R-:W-:-:S05]  /*2110*/  VIADD R3, R3, 0x1 ;  /* 0x0000000103037836 */ /* 0x000fca0000000000 */
[----:B------:R-:W-:Y:S05]  /*2120*/  BRA.U UP0, `(.L_x_21) ;  /* 0xffffffe1001c7547 */ /* 0x000fea000b83ffff */
.L_x_0:
[----:B------:R-:W2:Y:S02]  /*2130*/  LDCU UR5, c[0x0][0x3a4] ;  /* 0x00007480ff0577ac */ /* 0x000ea40008000800 */
[----:B--2---:R-:W-:-:S13]  /*2140*/  ISETP.GE.AND P0, PT, R29, UR5, PT ;  /* 0x000000051d007c0c */ /* 0x004fda000bf06270 */
[----:B------:R-:W-:Y:S05]  /*2150*/  @P0 EXIT ;  /* 0x000000000000094d */ /* 0x000fea0003800000 */
[----:B------:R-:W2:Y:S01]  /*2160*/  LDC.64 R2, c[0x0][0x390] ;  /* 0x0000e400ff027b82 */ /* 0x000ea20000000a00 */
[----:B-1----:R-:W-:-:S04]  /*2170*/  IMAD R9, R29, 0x3, RZ ;  /* 0x000000031d097824 */ /* 0x002fc800078e02ff */
[----:B--2---:R-:W-:-:S05]  /*2180*/  IMAD.WIDE R8, R9, 0x8, R2 ;  /* 0x0000000809087825 */ /* 0x004fca00078e0202 */
[----:B------:R-:W2:Y:S04]  /*2190*/  LDG.E.64 R2, desc[UR8][R8.64] ;  /* 0x0000000808027981 */ /* 0x000ea8000c1e1b00 */
[----:B0-----:R-:W3:Y:S04]  /*21a0*/  LDG.E.64 R4, desc[UR8][R8.64+0x8] ;  /* 0x0000080808047981 */ /* 0x001ee8000c1e1b00 */
[----:B------:R-:W4:Y:S01]  /*21b0*/  LDG.E.64 R6, desc[UR8][R8.64+0x10] ;  /* 0x0000100808067981 */ /* 0x000f22000c1e1b00 */
[----:B------:R-:W-:Y:S01]  /*21c0*/  UMOV UR4, 0x6dc9c883 ;  /* 0x6dc9c88300047882 */ /* 0x000fe20000000000 */
[----:B------:R-:W-:-:S02]  /*21d0*/  UMOV UR5, 0x3fa45f30 ;  /* 0x3fa45f3000057882 */ /* 0x000fc40000000000 */
[----:B--2---:R-:W-:Y:S02]  /*21e0*/  DMUL R2, R2, UR4 ;  /* 0x0000000402027c28 */ /* 0x004fe40008000000 */
[----:B---3--:R-:W-:-:S05]  /*21f0*/  DMUL R4, R4, UR4 ;  /* 0x0000000404047c28 */ /* 0x008fca0008000000 */
[----:B------:R-:W-:Y:S01]  /*2200*/  STG.E.64 desc[UR8][R8.64], R2 ;  /* 0x0000000208007986 */ /* 0x000fe2000c101b08 */
[----:B----4-:R-:W-:-:S03]  /*2210*/  DMUL R6, R6, UR4 ;  /* 0x0000000406067c28 */ /* 0x010fc60008000000 */
[----:B------:R-:W-:Y:S04]  /*2220*/  STG.E.64 desc[UR8][R8.64+0x8], R4 ;  /* 0x0000080408007986 */ /* 0x000fe8000c101b08 */
[----:B------:R-:W-:Y:S01]  /*2230*/  STG.E.64 desc[UR8][R8.64+0x10], R6 ;  /* 0x0000100608007986 */ /* 0x000fe2000c101b08 */
[----:B------:R-:W-:Y:S05]  /*2240*/  EXIT ;  /* 0x000000000000794d */ /* 0x000fea0003800000 */
        .weak           $__internal_0_$__cuda_sm20_drsqrt_f64_slowpath_v2
        .type           $__internal_0_$__cuda_sm20_drsqrt_f64_slowpath_v2,@function
        .size           $__internal_0_$__cuda_sm20_drsqrt_f64_slowpath_v2,(.L_x_64 - $__internal_0_$__cuda_sm20_drsqrt_f64_slowpath_v2)
$__internal_0_$__cuda_sm20_drsqrt_f64_slowpath_v2:
[----:B------:R-:W-:Y:S01]  /*2250*/  IMAD.MOV.U32 R14, RZ, RZ, R9 ;  /* 0x000000ffff0e7224 */ /* 0x000fe200078e0009 */
[----:B------:R-:W-:Y:S01]  /*2260*/  MOV R15, R12 ;  /* 0x0000000c000f7202 */ /* 0x000fe20000000f00 */
[----:B------:R-:W-:Y:S01]  /*2270*/  BSSY.RECONVERGENT B2, `(.L_x_22) ;  /* 0x000001d000027945 */ /* 0x000fe20003800200 */
[----:B------:R-:W-:-:S04]  /*2280*/  LOP3.LUT R9, R12, 0x80000000, RZ, 0xc0, !PT ;  /* 0x800000000c097812 */ /* 0x000fc800078ec0ff */
[----:B------:R-:W-:-:S14]  /*2290*/  DSETP.NEU.AND P0, PT, R14, RZ, PT ;  /* 0x000000ff0e00722a */ /* 0x000fdc0003f0d000 */
[----:B------:R-:W-:Y:S05]  /*22a0*/  @!P0 BRA `(.L_x_23) ;  /* 0x00000000005c8947 */ /* 0x000fea0003800000 */
[----:B------:R-:W-:-:S14]  /*22b0*/  DSETP.GTU.AND P0, PT, |R14|, +INF , PT ;  /* 0x7ff000000e00742a */ /* 0x000fdc0003f0c200 */
[----:B------:R-:W-:Y:S05]  /*22c0*/  @P0 BRA `(.L_x_24) ;  /* 0x00000000004c0947 */ /* 0x000fea0003800000 */
[----:B------:R-:W-:-:S13]  /*22d0*/  ISETP.NE.AND P0, PT, R9, RZ, PT ;  /* 0x000000ff0900720c */ /* 0x000fda0003f05270 */
[----:B------:R-:W-:Y:S02]  /*22e0*/  @P0 IMAD.MOV.U32 R12, RZ, RZ, 0x0 ;  /* 0x00000000ff0c0424 */ /* 0x000fe400078e00ff */
[----:B------:R-:W-:Y:S01]  /*22f0*/  @P0 IMAD.MOV.U32 R13, RZ, RZ, -0x80000 ;  /* 0xfff80000ff0d0424 */ /* 0x000fe200078e00ff */
[----:B------:R-:W-:Y:S06]  /*2300*/  @P0 BRA `(.L_x_25) ;  /* 0x00000000004c0947 */ /* 0x000fec0003800000 */
[----:B------:R-:W-:-:S14]  /*2310*/  DSETP.NEU.AND P0, PT, |R14|, +INF , PT ;  /* 0x7ff000000e00742a */ /* 0x000fdc0003f0d200 */
[----:B------:R-:W-:Y:S01]  /*2320*/  @!P0 CS2R R12, SRZ ;  /* 0x00000000000c8805 */ /* 0x000fe2000001ff00 */
[----:B------:R-:W-:Y:S06]  /*2330*/  @!P0 BRA `(.L_x_25) ;  /* 0x0000000000408947 */ /* 0x000fec0003800000 */
[----:B------:R-:W-:Y:S01]  /*2340*/  DMUL R12, R14, 1.80143985094819840000e+16 ;  /* 0x435000000e0c7828 */ /* 0x000fe20000000000 */
[----:B------:R-:W-:-:S05]  /*2350*/  MOV R16, RZ ;  /* 0x000000ff00107202 */ /* 0x000fca0000000f00 */
[----:B------:R-:W0:Y:S02]  /*2360*/  MUFU.RSQ64H R17, R13 ;  /* 0x0000000d00117308 */ /* 0x000e240000001c00 */
[----:B0-----:R-:W-:-:S08]  /*2370*/  DMUL R14, R16, R16 ;  /* 0x00000010100e7228 */ /* 0x001fd00000000000 */
[----:B------:R-:W-:Y:S01]  /*2380*/  DFMA R14, R12, -R14, 1 ;  /* 0x3ff000000c0e742b */ /* 0x000fe2000000080e */
[----:B------:R-:W-:Y:S02]  /*2390*/  IMAD.MOV.U32 R12, RZ, RZ, 0x0 ;  /* 0x00000000ff0c7424 */ /* 0x000fe400078e00ff */
[----:B------:R-:W-:-:S06]  /*23a0*/  IMAD.MOV.U32 R13, RZ, RZ, 0x3fd80000 ;  /* 0x3fd80000ff0d7424 */ /* 0x000fcc00078e00ff */
[----:B------:R-:W-:Y:S02]  /*23b0*/  DFMA R12, R14, R12, 0.5 ;  /* 0x3fe000000e0c742b */ /* 0x000fe4000000000c */
[----:B------:R-:W-:-:S08]  /*23c0*/  DMUL R14, R16, R14 ;  /* 0x0000000e100e7228 */ /* 0x000fd00000000000 */
[----:B------:R-:W-:-:S08]  /*23d0*/  DFMA R12, R12, R14, R16 ;  /* 0x0000000e0c0c722b */ /* 0x000fd00000000010 */
[----:B------:R-:W-:Y:S01]  /*23e0*/  DMUL R12, R12, 134217728 ;  /* 0x41a000000c0c7828 */ /* 0x000fe20000000000 */
[----:B------:R-:W-:Y:S10]  /*23f0*/  BRA `(.L_x_25) ;  /* 0x0000000000107947 */ /* 0x000ff40003800000 */
.L_x_24:
[----:B------:R-:W-:Y:S01]  /*2400*/  DADD R12, R14, R14 ;  /* 0x000000000e0c7229 */ /* 0x000fe2000000000e */
[----:B------:R-:W-:Y:S10]  /*2410*/  BRA `(.L_x_25) ;  /* 0x0000000000087947 */ /* 0x000ff40003800000 */
.L_x_23:
[----:B------:R-:W-:Y:S02]  /*2420*/  LOP3.LUT R13, R9, 0x7ff00000, RZ, 0xfc, !PT ;  /* 0x7ff00000090d7812 */ /* 0x000fe400078efcff */
[----:B------:R-:W-:-:S07]  /*2430*/  MOV R12, RZ ;  /* 0x000000ff000c7202 */ /* 0x000fce0000000f00 */
.L_x_25:
[----:B------:R-:W-:Y:S05]  /*2440*/  BSYNC.RECONVERGENT B2 ;  /* 0x0000000000027941 */ /* 0x000fea0003800200 */
.L_x_22:
[----:B------:R-:W-:Y:S01]  /*2450*/  MOV R14, R8 ;  /* 0x00000008000e7202 */ /* 0x000fe20000000f00 */
[----:B------:R-:W-:Y:S02]  /*2460*/  IMAD.MOV.U32 R15, RZ, RZ, 0x0 ;  /* 0x00000000ff0f7424 */ /* 0x000fe400078e00ff */
[----:B------:R-:W-:Y:S02]  /*2470*/  IMAD.MOV.U32 R9, RZ, RZ, R12 ;  /* 0x000000ffff097224 */ /* 0x000fe400078e000c */
[----:B------:R-:W-:Y:S01]  /*2480*/  IMAD.MOV.U32 R12, RZ, RZ, R13 ;  /* 0x000000ffff0c7224 */ /* 0x000fe200078e000d */
[----:B------:R-:W-:Y:S06]  /*2490*/  RET.REL.NODEC R14 `(_ZN7kernels12tiled_driverINS_21StokesDoubleLayerCudaIdEEEEvPKNT_9floattypeES6_PS4_S6_iii) ;  /* 0xffffffd80ed87950 */ /* 0x000fec0003c3ffff */
.L_x_26:
[----:B------:R-:W-:-:S00]  /*24a0*/  BRA `(.L_x_26) ;  /* 0xfffffffc00fc7947 */ /* 0x000fc0000383ffff */
[----:B------:R-:W-:-:S00]  /*24b0*/  NOP ;  /* 0x0000000000007918 */ /* 0x000fc00000000000 */
        /* <DEDUP_REMOVED lines=12> */
.L_x_64:


//--------------------- .text._ZN7kernels12tiled_driverINS_10StokesCudaIdEEEEvPKNT_9floattypeES6_PS4_S6_iii --------------------------
	.section	.text._ZN7kernels12tiled_driverINS_10StokesCudaIdEEEEvPKNT_9floattypeES6_PS4_S6_iii,"ax",@progbits
	.align	128
        .global         _ZN7kernels12tiled_driverINS_10StokesCudaIdEEEEvPKNT_9floattypeES6_PS4_S6_iii
        .type           _ZN7kernels12tiled_driverINS_10StokesCudaIdEEEEvPKNT_9floattypeES6_PS4_S6_iii,@function
        .size           _ZN7kernels12tiled_driverINS_10StokesCudaIdEEEEvPKNT_9floattypeES6_PS4_S6_iii,(.L_x_65 - _ZN7kernels12tiled_driverINS_10StokesCudaIdEEEEvPKNT_9floattypeES6_PS4_S6_iii)
        .other          _ZN7kernels12tiled_driverINS_10StokesCudaIdEEEEvPKNT_9floattypeES6_PS4_S6_iii,@"STO_CUDA_ENTRY STV_DEFAULT"
_ZN7kernels12tiled_driverINS_10StokesCudaIdEEEEvPKNT_9floattypeES6_PS4_S6_iii:
.text._ZN7kernels12tiled_driverINS_10StokesCudaIdEEEEvPKNT_9floattypeES6_PS4_S6_iii:
        /* <DEDUP_REMOVED lines=17> */
[----:B------:R-:W1:Y:S01]  /*0110*/  S2R R7, SR_CgaCtaId ;  /* 0x0000000000077919 */ /* 0x000e620000008800 */
[----:B------:R-:W-:Y:S01]  /*0120*/  MOV R0, 0x400 ;  /* 0x0000040000007802 */ /* 0x000fe20000000f00 */
[----:B------:R-:W-:Y:S01]  /*0130*/  UMOV UR4, URZ ;  /* 0x000000ff00047c82 */ /* 0x000fe20008000000 */
[----:B0-----:R-:W-:Y:S02]  /*0140*/  PRMT R3, RZ, 0x7610, R3 ;  /* 0x00007610ff037816 */ /* 0x001fe40000000003 */
[----:B-1----:R-:W-:-:S05]  /*0150*/  LEA R7, R7, R0, 0x18 ;  /* 0x0000000007077211 */ /* 0x002fca00078ec0ff */
[----:B------:R-:W-:-:S07]  /*0160*/  IMAD R2, R6, 0x30, R7 ;  /* 0x0000003006027824 */ /* 0x000fce00078e0207 */
.L_x_58:
[----:B0-----:R-:W0:Y:S01]  /*0170*/  LDC.64 R16, c[0x0][0x380] ;  /* 0x0000e000ff107b82 */ /* 0x001e220000000a00 */
[----:B------:R-:W-:Y:S01]  /*0180*/  IMAD R7, R5, UR4, RZ ;  /* 0x0000000405077c24 */ /* 0x000fe2000f8e02ff */
[----:B-1----:R-:W1:Y:S03]  /*0190*/  LDCU UR5, c[0x0][0x3a0] ;  /* 0x00007400ff0577ac */ /* 0x002e660008000800 */
[----:B------:R-:W-:Y:S01]  /*01a0*/  IMAD.IADD R0, R7, 0x1, R6 ;  /* 0x0000000107007824 */ /* 0x000fe200078e0206 */
[----:B------:R-:W2:Y:S02]  /*01b0*/  LDCU UR6, c[0x0][0x3a4] ;  /* 0x00007480ff0677ac */ /* 0x000ea40008000800 */
[----:B------:R-:W3:Y:S01]  /*01c0*/  LDC.64 R18, c[0x0][0x398] ;  /* 0x0000e600ff127b82 */ /* 0x000ee20000000a00 */
[----:B------:R-:W-:Y:S01]  /*01d0*/  IMAD R9, R0, 0x3, RZ ;  /* 0x0000000300097824 */ /* 0x000fe200078e02ff */
[----:B------:R-:W4:Y:S03]  /*01e0*/  LDCU UR7, c[0x0][0x3a8] ;  /* 0x00007500ff0777ac */ /* 0x000f260008000800 */
[----:B0-----:R-:W-:-:S05]  /*01f0*/  IMAD.WIDE R16, R9, 0x8, R16 ;  /* 0x0000000809107825 */ /* 0x001fca00078e0210 */
[----:B------:R-:W5:Y:S01]  /*0200*/  LDG.E.64 R10, desc[UR8][R16.64+0x8] ;  /* 0x00000808100a7981 */ /* 0x000f62000c1e1b00 */
[----:B---3--:R-:W-:-:S03]  /*0210*/  IMAD.WIDE R18, R9, 0x8, R18 ;  /* 0x0000000809127825 */ /* 0x008fc600078e0212 */
[----:B------:R-:W3:Y:S04]  /*0220*/  LDG.E.64 R20, desc[UR8][R16.64+0x10] ;  /* 0x0000100810147981 */ /* 0x000ee8000c1e1b00 */
[----:B------:R-:W5:Y:S04]  /*0230*/  LDG.E.64 R8, desc[UR8][R16.64] ;  /* 0x0000000810087981 */ /* 0x000f68000c1e1b00 */
        /* <DEDUP_REMOVED lines=9> */
[----:B------:R-:W-:Y:S01]  /*02d0*/  VIMNMX.U32 R0, PT, PT, R0, UR5, PT ;  /* 0x0000000500007c48 */ /* 0x000fe2000bfe0000 */
[----:B------:R-:W-:Y:S02]  /*02e0*/  BSSY.RECONVERGENT B0, `(.L_x_28) ;  /* 0x000017a000007945 */ /* 0x000fe40003800200 */
[----:B----4-:R-:W-:Y:S01]  /*02f0*/  UISETP.NE.AND UP0, UPT, UR4, UR7, UPT ;  /* 0x000000070400728c */ /* 0x010fe2000bf05270 */
[----:B-----5:R0:W-:Y:S04]  /*0300*/  STS.128 [R2], R8 ;  /* 0x0000000802007388 */ /* 0x0201e80000000c00 */
[----:B---3--:R0:W-:Y:S04]  /*0310*/  STS.128 [R2+0x10], R20 ;  /* 0x0000101402007388 */ /* 0x0081e80000000c00 */
[----:B------:R0:W-:Y:S01]  /*0320*/  STS.128 [R2+0x20], R12 ;  /* 0x0000200c02007388 */ /* 0x0001e20000000c00 */
[----:B------:R-:W-:Y:S06]  /*0330*/  BAR.SYNC.DEFER_BLOCKING 0x0 ;  /* 0x0000000000007b1d */ /* 0x000fec0000010000 */
[----:B------:R-:W-:Y:S05]  /*0340*/  @P0 BRA `(.L_x_29) ;  /* 0x0000001400cc0947 */ /* 0x000fea0003800000 */
[----:B0-----:R-:W0:Y:S01]  /*0350*/  LDC.64 R12, c[0x0][0x388] ;  /* 0x0000e200ff0c7b82 */ /* 0x001e220000000a00 */
[----:B------:R-:W-:-:S07]  /*0360*/  IMAD R15, R4, 0x3, RZ ;  /* 0x00000003040f7824 */ /* 0x000fce00078e02ff */
[----:B------:R-:W1:Y:S01]  /*0370*/  LDC.64 R8, c[0x0][0x390] ;  /* 0x0000e400ff087b82 */ /* 0x000e620000000a00 */
[----:B0-----:R-:W-:-:S05]  /*0380*/  IMAD.WIDE R12, R15, 0x8, R12 ;  /* 0x000000080f0c7825 */ /* 0x001fca00078e020c */
[----:B------:R0:W5:Y:S01]  /*0390*/  LDG.E.64 R22, desc[UR8][R12.64] ;  /* 0x000000080c167981 */ /* 0x000162000c1e1b00 */
[----:B-1----:R-:W-:-:S03]  /*03a0*/  IMAD.WIDE R14, R15, 0x8, R8 ;  /* 0x000000080f0e7825 */ /* 0x002fc600078e0208 */
[----:B------:R0:W5:Y:S04]  /*03b0*/  LDG.E.64 R10, desc[UR8][R12.64+0x10] ;  /* 0x000010080c0a7981 */ /* 0x000168000c1e1b00 */
[----:B------:R0:W5:Y:S04]  /*03c0*/  LDG.E.64 R8, desc[UR8][R12.64+0x8] ;  /* 0x000008080c087981 */ /* 0x000168000c1e1b00 */
[----:B------:R0:W5:Y:S04]  /*03d0*/  LDG.E.64 R28, desc[UR8][R14.64] ;  /* 0x000000080e1c7981 */ /* 0x000168000c1e1b00 */
[----:B------:R0:W5:Y:S04]  /*03e0*/  LDG.E.64 R26, desc[UR8][R14.64+0x8] ;  /* 0x000008080e1a7981 */ /* 0x000168000c1e1b00 */
[----:B------:R0:W5:Y:S01]  /*03f0*/  LDG.E.64 R24, desc[UR8][R14.64+0x10] ;  /* 0x000010080e187981 */ /* 0x000162000c1e1b00 */
[----:B------:R-:W-:-:S05]  /*0400*/  IMAD.IADD R16, R7, 0x1, -R0 ;  /* 0x0000000107107824 */ /* 0x000fca00078e0a00 */
[----:B------:R-:W-:Y:S01]  /*0410*/  ISETP.GT.U32.AND P0, PT, R16, -0x4, PT ;  /* 0xfffffffc1000780c */ /* 0x000fe20003f04070 */
[----:B------:R-:W-:Y:S01]  /*0420*/  IMAD.MOV.U32 R20, RZ, RZ, RZ ;  /* 0x000000ffff147224 */ /* 0x000fe200078e00ff */
[----:B------:R-:W-:-:S11]  /*0430*/  IADD3 R7, PT, PT, -R7, R0, RZ ;  /* 0x0000000007077210 */ /* 0x000fd60007ffe1ff */
[----:B0-----:R-:W-:Y:S05]  /*0440*/  @P0 BRA `(.L_x_30) ;  /* 0x0000000c00080947 */ /* 0x001fea0003800000 */
[----:B------:R-:W0:Y:S01]  /*0450*/  S2UR UR6, SR_CgaCtaId ;  /* 0x00000000000679c3 */ /* 0x000e220000008800 */
[----:B------:R-:W-:Y:S01]  /*0460*/  UMOV UR5, 0x400 ;  /* 0x0000040000057882 */ /* 0x000fe20000000000 */
[----:B------:R-:W-:-:S05]  /*0470*/  LOP3.LUT R20, R7, 0xfffffffc, RZ, 0xc0, !PT ;  /* 0xfffffffc07147812 */ /* 0x000fca00078ec0ff */
[----:B------:R-:W-:Y:S01]  /*0480*/  IMAD.MOV R20, RZ, RZ, -R20 ;  /* 0x000000ffff147224 */ /* 0x000fe200078e0a14 */
[----:B0-----:R-:W-:-:S04]  /*0490*/  ULEA UR5, UR6, UR5, 0x18 ;  /* 0x0000000506057291 */ /* 0x001fc8000f8ec0ff */
[----:B------:R-:W-:-:S06]  /*04a0*/  UIADD3 UR5, UPT, UPT, UR5, 0xb0, URZ ;  /* 0x000000b005057890 */ /* 0x000fcc000fffe0ff */
[----:B------:R-:W-:-:S07]  /*04b0*/  IMAD.U32 R21, RZ, RZ, UR5 ;  /* 0x00000005ff157e24 */ /* 0x000fce000f8e00ff */
.L_x_46:
[----:B------:R-:W0:Y:S01]  /*04c0*/  LDS.128 R12, [R21+-0xb0] ;  /* 0xffff5000150c7984 */ /* 0x000e220000000c00 */
[----:B------:R-:W-:Y:S01]  /*04d0*/  BSSY.RECONVERGENT B2, `(.L_x_31) ;  /* 0x000001d000027945 */ /* 0x000fe20003800200 */
[----:B------:R-:W-:Y:S02]  /*04e0*/  CS2R R38, SRZ ;  /* 0x0000000000267805 */ /* 0x000fe4000001ff00 */
[----:B------:R-:W1:Y:S01]  /*04f0*/  LDS.64 R36, [R21+-0xa0] ;  /* 0xffff600015247984 */ /* 0x000e620000000a00 */
[----:B0----5:R-:W-:Y:S02]  /*0500*/  DADD R32, R8, -R14 ;  /* 0x0000000008207229 */ /* 0x021fe4000000080e */
[----:B------:R-:W-:Y:S02]  /*0510*/  DADD R30, R22, -R12 ;  /* 0x00000000161e7229 */ /* 0x000fe4000000080c */
[----:B-1----:R-:W-:-:S04]  /*0520*/  DADD R36, R10, -R36 ;  /* 0x000000000a247229 */ /* 0x002fc80000000824 */
[----:B------:R-:W-:-:S08]  /*0530*/  DMUL R12, R32, R32 ;  /* 0x00000020200c7228 */ /* 0x000fd00000000000 */
[----:B------:R-:W-:-:S08]  /*0540*/  DFMA R12, R30, R30, R12 ;  /* 0x0000001e1e0c722b */ /* 0x000fd0000000000c */
[----:B------:R-:W-:-:S08]  /*0550*/  DFMA R12, R36, R36, R12 ;  /* 0x00000024240c722b */ /* 0x000fd0000000000c */
[----:B------:R-:W-:-:S14]  /*0560*/  DSETP.NEU.AND P0, PT, R12, RZ, PT ;  /* 0x000000ff0c00722a */ /* 0x000fdc0003f0d000 */
[----:B------:R-:W-:Y:S05]  /*0570*/  @!P0 BRA `(.L_x_32) ;  /* 0x0000000000488947 */ /* 0x000fea0003800000 */
[----:B------:R-:W0:Y:S01]  /*0580*/  MUFU.RSQ64H R17, R13 ;  /* 0x0000000d00117308 */ /* 0x000e220000001c00 */
[----:B------:R-:W-:Y:S01]  /*0590*/  MOV R16, RZ ;  /* 0x000000ff00107202 */ /* 0x000fe20000000f00 */
[----:B------:R-:W-:Y:S01]  /*05a0*/  VIADD R34, R13, 0xfff00000 ;  /* 0xfff000000d227836 */ /* 0x000fe20000000000 */
[----:B------:R-:W-:Y:S01]  /*05b0*/  BSSY.RECONVERGENT B3, `(.L_x_32) ;  /* 0x000000e000037945 */ /* 0x000fe20003800200 */
[----:B------:R-:W-:Y:S02]  /*05c0*/  IMAD.MOV.U32 R14, RZ, RZ, 0x0 ;  /* 0x00000000ff0e7424 */ /* 0x000fe400078e00ff */
[----:B------:R-:W-:Y:S01]  /*05d0*/  IMAD.MOV.U32 R15, RZ, RZ, 0x3fd80000 ;  /* 0x3fd80000ff0f7424 */ /* 0x000fe200078e00ff */
[----:B------:R-:W-:Y:S01]  /*05e0*/  ISETP.GE.U32.AND P0, PT, R34, 0x7fe00000, PT ;  /* 0x7fe000002200780c */ /* 0x000fe20003f06070 */
[----:B0-----:R-:W-:-:S08]  /*05f0*/  DMUL R18, R16, R16 ;  /* 0x0000001010127228 */ /* 0x001fd00000000000 */
[----:B------:R-:W-:-:S08]  /*0600*/  DFMA R18, R12, -R18, 1 ;  /* 0x3ff000000c12742b */ /* 0x000fd00000000812 */
[----:B------:R-:W-:Y:S02]  /*0610*/  DFMA R14, R18, R14, 0.5 ;  /* 0x3fe00000120e742b */ /* 0x000fe4000000000e */
[----:B------:R-:W-:-:S08]  /*0620*/  DMUL R18, R16, R18 ;  /* 0x0000001210127228 */ /* 0x000fd00000000000 */
[----:B------:R-:W-:Y:S01]  /*0630*/  DFMA R38, R14, R18, R16 ;  /* 0x000000120e26722b */ /* 0x000fe20000000010 */
[----:B------:R-:W-:Y:S10]  /*0640*/  @!P0 BRA `(.L_x_33) ;  /* 0x0000000000108947 */ /* 0x000ff40003800000 */
[----:B------:R-:W-:-:S07]  /*0650*/  MOV R16, 0x670 ;  /* 0x0000067000107802 */ /* 0x000fce0000000f00 */
[----:B------:R-:W-:Y:S05]  /*0660*/  CALL.REL.NOINC `($__internal_1_$__cuda_sm20_drsqrt_f64_slowpath_v2) ;  /* 0x00000014005c7944 */ /* 0x000fea0003c00000 */
[----:B------:R-:W-:Y:S01]  /*0670*/  MOV R38, R12 ;  /* 0x0000000c00267202 */ /* 0x000fe20000000f00 */
[----:B------:R-:W-:-:S07]  /*0680*/  IMAD.MOV.U32 R39, RZ, RZ, R13 ;  /* 0x000000ffff277224 */ /* 0x000fce00078e000d */
.L_x_33:
[----:B------:R-:W-:Y:S05]  /*0690*/  BSYNC.RECONVERGENT B3 ;  /* 0x0000000000037941 */ /* 0x000fea0003800200 */
.L_x_32:
[----:B------:R-:W-:Y:S05]  /*06a0*/  BSYNC.RECONVERGENT B2 ;  /* 0x0000000000027941 */ /* 0x000fea0003800200 */
.L_x_31:
[----:B------:R-:W0:Y:S01]  /*06b0*/  LDS.128 R12, [R21+-0x90] ;  /* 0xffff7000150c7984 */ /* 0x000e220000000c00 */
[----:B------:R-:W-:Y:S01]  /*06c0*/  DMUL R16, R38, R38 ;  /* 0x0000002626107228 */ /* 0x000fe20000000000 */
[----:B------:R-:W-:Y:S02]  /*06d0*/  BSSY.RECONVERGENT B2, `(.L_x_34) ;  /* 0x000002b000027945 */ /* 0x000fe40003800200 */
[----:B------:R-:W1:Y:S04]  /*06e0*/  LDS.64 R42, [R21+-0x98] ;  /* 0xffff6800152a7984 */ /* 0x000e680000000a00 */
[----:B------:R-:W2:Y:S01]  /*06f0*/  LDS.64 R44, [R21+-0x70] ;  /* 0xffff9000152c7984 */ /* 0x000ea20000000a00 */
[----:B0-----:R-:W-:-:S08]  /*0700*/  DMUL R40, R32, R12 ;  /* 0x0000000c20287228 */ /* 0x001fd00000000000 */
[----:B-1----:R-:W-:-:S08]  /*0710*/  DFMA R40, R30, R42, R40 ;  /* 0x0000002a1e28722b */ /* 0x002fd00000000028 */
[----:B------:R-:W-:-:S08]  /*0720*/  DFMA R40, R36, R14, R40 ;  /* 0x0000000e2428722b */ /* 0x000fd00000000028 */
[----:B------:R-:W-:Y:S01]  /*0730*/  DMUL R40, R16, R40 ;  /* 0x0000002810287228 */ /* 0x000fe20000000000 */
[----:B------:R-:W0:Y:S07]  /*0740*/  LDS.128 R16, [R21+-0x80] ;  /* 0xffff800015107984 */ /* 0x000e2e0000000c00 */
[-C--:B------:R-:W-:Y:S02]  /*0750*/  DFMA R42, R30, R40.reuse, R42 ;  /* 0x000000281e2a722b */ /* 0x080fe4000000002a */
[----:B------:R-:W-:-:S02]  /*0760*/  DFMA R12, R32, R40, R12 ;  /* 0x00000028200c722b */ /* 0x000fc4000000000c */
[----:B--2---:R-:W-:Y:S02]  /*0770*/  DADD R32, R10, -R44 ;  /* 0x000000000a207229 */ /* 0x004fe4000000082c */
[----:B------:R-:W-:Y:S02]  /*0780*/  DFMA R36, R36, R40, R14 ;  /* 0x000000282424722b */ /* 0x000fe4000000000e */
[-C--:B------:R-:W-:Y:S02]  /*0790*/  DFMA R28, R42, R38.reuse, R28 ;  /* 0x000000262a1c722b */ /* 0x080fe4000000001c */
[----:B------:R-:W-:-:S04]  /*07a0*/  DFMA R26, R12, R38, R26 ;  /* 0x000000260c1a722b */ /* 0x000fc8000000001a */
[----:B------:R-:W-:Y:S01]  /*07b0*/  DFMA R36, R36, R38, R24 ;  /* 0x000000262424722b */ /* 0x000fe20000000018 */
[----:B------:R-:W-:Y:S01]  /*07c0*/  CS2R R38, SRZ ;  /* 0x0000000000267805 */ /* 0x000fe2000001ff00 */
[----:B0-----:R-:W-:Y:S02]  /*07d0*/  DADD R30, R8, -R18 ;  /* 0x00000000081e7229 */ /* 0x001fe40000000812 */
[----:B------:R-:W-:-:S06]  /*07e0*/  DADD R34, R22, -R16 ;  /* 0x0000000016227229 */ /* 0x000fcc0000000810 */
[----:B------:R-:W-:-:S08]  /*07f0*/  DMUL R16, R30, R30 ;  /* 0x0000001e1e107228 */ /* 0x000fd00000000000 */
[----:B------:R-:W-:-:S08]  /*0800*/  DFMA R16, R34, R34, R16 ;  /* 0x000000222210722b */ /* 0x000fd00000000010 */
[----:B------:R-:W-:-:S08]  /*0810*/  DFMA R14, R32, R32, R16 ;  /* 0x00000020200e722b */ /* 0x000fd00000000010 */
[----:B------:R-:W-:-:S14]  /*0820*/  DSETP.NEU.AND P0, PT, R14, RZ, PT ;  /* 0x000000ff0e00722a */ /* 0x000fdc0003f0d000 */
[----:B------:R-:W-:Y:S05]  /*0830*/  @!P0 BRA `(.L_x_35) ;  /* 0x0000000000508947 */ /* 0x000fea0003800000 */
[----:B------:R-:W0:Y:S01]  /*0840*/  MUFU.RSQ64H R17, R15 ;  /* 0x0000000f00117308 */ /* 0x000e220000001c00 */
[----:B------:R-:W-:Y:S01]  /*0850*/  IMAD.MOV.U32 R16, RZ, RZ, RZ ;  /* 0x000000ffff107224 */ /* 0x000fe200078e00ff */
[----:B------:R-:W-:Y:S01]  /*0860*/  MOV R13, 0x3fd80000 ;  /* 0x3fd80000000d7802 */ /* 0x000fe20000000f00 */
[----:B------:R-:W-:Y:S01]  /*0870*/  VIADD R24, R15, 0xfff00000 ;  /* 0xfff000000f187836 */ /* 0x000fe20000000000 */
[----:B------:R-:W-:Y:S01]  /*0880*/  BSSY.RECONVERGENT B3, `(.L_x_36) ;  /* 0x000000d000037945 */ /* 0x000fe20003800200 */
[----:B------:R-:W-:-:S03]  /*0890*/  IMAD.MOV.U32 R12, RZ, RZ, 0x0 ;  /* 0x00000000ff0c7424 */ /* 0x000fc600078e00ff */
        /* <DEDUP_REMOVED lines=10> */
[----:B------:R-:W-:Y:S05]  /*0940*/  CALL.REL.NOINC `($__internal_1_$__cuda_sm20_drsqrt_f64_slowpath_v2) ;  /* 0x0000001000a47944 */ /* 0x000fea0003c00000 */
.L_x_37:
[----:B------:R-:W-:Y:S05]  /*0950*/  BSYNC.RECONVERGENT B3 ;  /* 0x0000000000037941 */ /* 0x000fea0003800200 */
.L_x_36:
[----:B------:R-:W-:Y:S01]  /*0960*/  MOV R38, R12 ;  /* 0x0000000c00267202 */ /* 0x000fe20000000f00 */
[----:B------:R-:W-:-:S07]  /*0970*/  IMAD.MOV.U32 R39, RZ, RZ, R13 ;  /* 0x000000ffff277224 */ /* 0x000fce00078e000d */
.L_x_35:
[----:B------:R-:W-:Y:S05]  /*0980*/  BSYNC.RECONVERGENT B2 ;  /* 0x0000000000027941 */ /* 0x000fea0003800200 */
.L_x_34:
        /* <DEDUP_REMOVED lines=42> */
.L_x_41:
[----:B------:R-:W-:Y:S05]  /*0c30*/  BSYNC.RECONVERGENT B3 ;  /* 0x0000000000037941 */ /* 0x000fea0003800200 */
.L_x_40:
[----:B------:R-:W-:Y:S01]  /*0c40*/  MOV R38, R12 ;  /* 0x0000000c00267202 */ /* 0x000fe20000000f00 */
[----:B------:R-:W-:-:S07]  /*0c50*/  IMAD.MOV.U32 R39, RZ, RZ, R13 ;  /* 0x000000ffff277224 */ /* 0x000fce00078e000d */
.L_x_39:
[----:B------:R-:W-:Y:S05]  /*0c60*/  BSYNC.RECONVERGENT B2 ;  /* 0x0000000000027941 */ /* 0x000fea0003800200 */
.L_x_38:
        /* <DEDUP_REMOVED lines=16> */
[----:B------:R-:W-:Y:S02]  /*0d70*/  DFMA R36, R30, R38, R36 ;  /* 0x000000261e24722b */ /* 0x000fe40000000024 */
[----:B0-----:R-:W-:Y:S02]  /*0d80*/  DADD R32, R8, -R18 ;  /* 0x0000000008207229 */ /* 0x001fe40000000812 */
[----:B------:R-:W-:-:S06]  /*0d90*/  DADD R34, R22, -R16 ;  /* 0x0000000016227229 */ /* 0x000fcc0000000810 */
[----:B------:R-:W-:-:S08]  /*0da0*/  DMUL R16, R32, R32 ;  /* 0x0000002020107228 */ /* 0x000fd00000000000 */
[----:B------:R-:W-:-:S08]  /*0db0*/  DFMA R16, R34, R34, R16 ;  /* 0x000000222210722b */ /* 0x000fd00000000010 */
[----:B------:R-:W-:Y:S01]  /*0dc0*/  DFMA R14, R24, R24, R16 ;  /* 0x00000018180e722b */ /* 0x000fe20000000010 */
[----:B------:R-:W-:-:S07]  /*0dd0*/  CS2R R16, SRZ ;  /* 0x0000000000107805 */ /* 0x000fce000001ff00 */
        /* <DEDUP_REMOVED lines=19> */
.L_x_45:
[----:B------:R-:W-:Y:S05]  /*0f10*/  BSYNC.RECONVERGENT B3 ;  /* 0x0000000000037941 */ /* 0x000fea0003800200 */
.L_x_44:
[----:B------:R-:W-:Y:S01]  /*0f20*/  MOV R16, R12 ;  /* 0x0000000c00107202 */ /* 0x000fe20000000f00 */
[----:B------:R-:W-:-:S07]  /*0f30*/  IMAD.MOV.U32 R17, RZ, RZ, R13 ;  /* 0x000000ffff117224 */ /* 0x000fce00078e000d */
.L_x_43:
[----:B------:R-:W-:Y:S05]  /*0f40*/  BSYNC.RECONVERGENT B2 ;  /* 0x0000000000027941 */ /* 0x000fea0003800200 */
.L_x_42:
[----:B------:R-:W0:Y:S01]  /*0f50*/  LDS.128 R12, [R21] ;  /* 0x00000000150c7984 */ /* 0x000e220000000c00 */
[----:B------:R-:W-:Y:S01]  /*0f60*/  DMUL R38, R16, R16 ;  /* 0x0000001010267228 */ /* 0x000fe20000000000 */
[----:B------:R-:W-:Y:S02]  /*0f70*/  VIADD R20, R20, 0x4 ;  /* 0x0000000414147836 */ /* 0x000fe40000000000 */
[----:B------:R1:W2:Y:S03]  /*0f80*/  LDS.64 R30, [R21+-0x8] ;  /* 0xfffff800151e7984 */ /* 0x0002a60000000a00 */
[----:B------:R-:W-:Y:S02]  /*0f90*/  ISETP.NE.AND P0, PT, R20, RZ, PT ;  /* 0x000000ff1400720c */ /* 0x000fe40003f05270 */
[----:B-1----:R-:W-:Y:S01]  /*0fa0*/  IADD3 R21, PT, PT, R21, 0xc0, RZ ;  /* 0x000000c015157810 */ /* 0x002fe20007ffe0ff */
[----:B0-----:R-:W-:-:S08]  /*0fb0*/  DMUL R18, R32, R12 ;  /* 0x0000000c20127228 */ /* 0x001fd00000000000 */
[----:B--2---:R-:W-:-:S08]  /*0fc0*/  DFMA R18, R34, R30, R18 ;  /* 0x0000001e2212722b */ /* 0x004fd00000000012 */
[----:B------:R-:W-:-:S08]  /*0fd0*/  DFMA R18, R24, R14, R18 ;  /* 0x0000000e1812722b */ /* 0x000fd00000000012 */
[----:B------:R-:W-:-:S08]  /*0fe0*/  DMUL R18, R38, R18 ;  /* 0x0000001226127228 */ /* 0x000fd00000000000 */
[-C--:B------:R-:W-:Y:S02]  /*0ff0*/  DFMA R30, R34, R18.reuse, R30 ;  /* 0x00000012221e722b */ /* 0x080fe4000000001e */
[-C--:B------:R-:W-:Y:S02]  /*1000*/  DFMA R12, R32, R18.reuse, R12 ;  /* 0x00000012200c722b */ /* 0x080fe4000000000c */
[----:B------:R-:W-:-:S04]  /*1010*/  DFMA R24, R24, R18, R14 ;  /* 0x000000121818722b */ /* 0x000fc8000000000e */
[-C--:B------:R-:W-:Y:S02]  /*1020*/  DFMA R28, R30, R16.reuse, R28 ;  /* 0x000000101e1c722b */ /* 0x080fe4000000001c */
[-C--:B------:R-:W-:Y:S02]  /*1030*/  DFMA R26, R12, R16.reuse, R26 ;  /* 0x000000100c1a722b */ /* 0x080fe4000000001a */
[----:B------:R-:W-:Y:S01]  /*1040*/  DFMA R24, R24, R16, R36 ;  /* 0x000000101818722b */ /* 0x000fe20000000024 */
[----:B------:R-:W-:Y:S10]  /*1050*/  @P0 BRA `(.L_x_46) ;  /* 0xfffffff400180947 */ /* 0x000ff4000383ffff */
[----:B------:R-:W-:-:S07]  /*1060*/  LOP3.LUT R20, R7, 0xfffffffc, RZ, 0xc0, !PT ;  /* 0xfffffffc07147812 */ /* 0x000fce00078ec0ff */
.L_x_30:
[----:B------:R-:W-:-:S13]  /*1070*/  LOP3.LUT P0, RZ, R7, 0x3, RZ, 0xc0, !PT ;  /* 0x0000000307ff7812 */ /* 0x000fda000780c0ff */
[----:B------:R-:W-:Y:S05]  /*1080*/  @!P0 BRA `(.L_x_47) ;  /* 0x0000000800648947 */ /* 0x000fea0003800000 */
[----:B------:R-:W-:Y:S02]  /*1090*/  PRMT R7, R5, 0x9910, RZ ;  /* 0x0000991005077816 */ /* 0x000fe400000000ff */
[----:B------:R-:W-:-:S05]  /*10a0*/  PRMT R12, R3, 0x9910, RZ ;  /* 0x00009910030c7816 */ /* 0x000fca00000000ff */
[----:B------:R-:W-:-:S04]  /*10b0*/  IMAD R7, R7, R12, RZ ;  /* 0x0000000c07077224 */ /* 0x000fc800078e02ff */
[----:B------:R-:W-:-:S05]  /*10c0*/  IMAD.MOV R7, RZ, RZ, -R7 ;  /* 0x000000ffff077224 */ /* 0x000fca00078e0a07 */
[----:B------:R-:W-:-:S05]  /*10d0*/  PRMT R7, R7, 0x7710, RZ ;  /* 0x0000771007077816 */ /* 0x000fca00000000ff */
[----:B------:R-:W-:-:S05]  /*10e0*/  IMAD.IADD R0, R0, 0x1, R7 ;  /* 0x0000000100007824 */ /* 0x000fca00078e0207 */
[----:B------:R-:W-:-:S04]  /*10f0*/  LOP3.LUT R7, R0, 0x3, RZ, 0xc0, !PT ;  /* 0x0000000300077812 */ /* 0x000fc800078ec0ff */
[----:B------:R-:W-:-:S13]  /*1100*/  ISETP.NE.AND P0, PT, R7, 0x1, PT ;  /* 0x000000010700780c */ /* 0x000fda0003f05270 */
[----:B------:R-:W-:Y:S05]  /*1110*/  @!P0 BRA `(.L_x_48) ;  /* 0x0000000400748947 */ /* 0x000fea0003800000 */
[----:B------:R-:W0:Y:S01]  /*1120*/  S2R R12, SR_CgaCtaId ;  /* 0x00000000000c7919 */ /* 0x000e220000008800 */
[----:B------:R-:W-:Y:S01]  /*1130*/  MOV R7, 0x400 ;  /* 0x0000040000077802 */ /* 0x000fe20000000f00 */
[----:B------:R-:W-:Y:S01]  /*1140*/  BSSY.RECONVERGENT B2, `(.L_x_49) ;  /* 0x0000020000027945 */ /* 0x000fe20003800200 */
[----:B------:R-:W-:Y:S02]  /*1150*/  CS2R R40, SRZ ;  /* 0x0000000000287805 */ /* 0x000fe4000001ff00 */
[----:B0-----:R-:W-:-:S05]  /*1160*/  LEA R7, R12, R7, 0x18 ;  /* 0x000000070c077211 */ /* 0x001fca00078ec0ff */
[----:B------:R-:W-:-:S05]  /*1170*/  IMAD R7, R20, 0x30, R7 ;  /* 0x0000003014077824 */ /* 0x000fca00078e0207 */
[----:B------:R-:W0:Y:S04]  /*1180*/  LDS.128 R12, [R7] ;  /* 0x00000000070c7984 */ /* 0x000e280000000c00 */
[----:B------:R-:W1:Y:S01]  /*1190*/  LDS.64 R38, [R7+0x10] ;  /* 0x0000100007267984 */ /* 0x000e620000000a00 */
        /* <DEDUP_REMOVED lines=10> */
[----:B------:R-:W-:Y:S01]  /*1240*/  BSSY.RECONVERGENT B3, `(.L_x_50) ;  /* 0x000000f000037945 */ /* 0x000fe20003800200 */
[----:B------:R-:W-:-:S04]  /*1250*/  IADD3 R21, PT, PT, R13, -0x100000, RZ ;  /* 0xfff000000d157810 */ /* 0x000fc80007ffe0ff */
[----:B------:R-:W-:Y:S01]  /*1260*/  ISETP.GE.U32.AND P0, PT, R21, 0x7fe00000, PT ;  /* 0x7fe000001500780c */ /* 0x000fe20003f06070 */
[----:B0-----:R-:W-:-:S08]  /*1270*/  DMUL R16, R14, R14 ;  /* 0x0000000e0e107228 */ /* 0x001fd00000000000 */
[----:B------:R-:W-:Y:S01]  /*1280*/  DFMA R18, R12, -R16, 1 ;  /* 0x3ff000000c12742b */ /* 0x000fe20000000810 */
[----:B------:R-:W-:Y:S02]  /*1290*/  IMAD.MOV.U32 R16, RZ, RZ, 0x0 ;  /* 0x00000000ff107424 */ /* 0x000fe400078e00ff */
[----:B------:R-:W-:-:S06]  /*12a0*/  IMAD.MOV.U32 R17, RZ, RZ, 0x3fd80000 ;  /* 0x3fd80000ff117424 */ /* 0x000fcc00078e00ff */
[----:B------:R-:W-:Y:S02]  /*12b0*/  DFMA R16, R18, R16, 0.5 ;  /* 0x3fe000001210742b */ /* 0x000fe40000000010 */
[----:B------:R-:W-:-:S08]  /*12c0*/  DMUL R18, R14, R18 ;  /* 0x000000120e127228 */ /* 0x000fd00000000000 */
[----:B------:R-:W-:Y:S01]  /*12d0*/  DFMA R40, R16, R18, R14 ;  /* 0x000000121028722b */ /* 0x000fe2000000000e */
[----:B------:R-:W-:Y:S10]  /*12e0*/  @!P0 BRA `(.L_x_51) ;  /* 0x0000000000108947 */ /* 0x000ff40003800000 */
[----:B------:R-:W-:-:S07]  /*12f0*/  MOV R16, 0x1310 ;  /* 0x0000131000107802 */ /* 0x000fce0000000f00 */
[----:B------:R-:W-:Y:S05]  /*1300*/  CALL.REL.NOINC `($__internal_1_$__cuda_sm20_drsqrt_f64_slowpath_v2) ;  /* 0x0000000800347944 */ /* 0x000fea0003c00000 */
[----:B------:R-:W-:Y:S02]  /*1310*/  IMAD.MOV.U32 R40, RZ, RZ, R12 ;  /* 0x000000ffff287224 */ /* 0x000fe400078e000c */
[----:B------:R-:W-:-:S07]  /*1320*/  IMAD.MOV.U32 R41, RZ, RZ, R13 ;  /* 0x000000ffff297224 */ /* 0x000fce00078e000d */
.L_x_51:
[----:B------:R-:W-:Y:S05]  /*1330*/  BSYNC.RECONVERGENT B3 ;  /* 0x0000000000037941 */ /* 0x000fea0003800200 */
.L_x_50:
[----:B------:R-:W-:Y:S05]  /*1340*/  BSYNC.RECONVERGENT B2 ;  /* 0x0000000000027941 */ /* 0x000fea0003800200 */
.L_x_49:
[----:B------:R-:W0:Y:S01]  /*1350*/  LDS.128 R12, [R7+0x20] ;  /* 0x00002000070c7984 */ /* 0x000e220000000c00 */
[----:B------:R-:W-:Y:S01]  /*1360*/  DMUL R30, R40, R40 ;  /* 0x00000028281e7228 */ /* 0x000fe20000000000 */
[----:B------:R-:W-:Y:S02]  /*1370*/  BSSY.RECONVERGENT B2, `(.L_x_52) ;  /* 0x0000029000027945 */ /* 0x000fe40003800200 */
[----:B------:R-:W1:Y:S04]  /*1380*/  LDS.64 R36, [R7+0x18] ;  /* 0x0000180007247984 */ /* 0x000e680000000a00 */
[----:B------:R-:W2:Y:S04]  /*1390*/  LDS.128 R16, [R7+0x30] ;  /* 0x0000300007107984 */ /* 0x000ea80000000c00 */
[----:B------:R-:W3:Y:S01]  /*13a0*/  LDS.64 R44, [R7+0x40] ;  /* 0x00004000072c7984 */ /* 0x000ee20000000a00 */
[----:B0-----:R-:W-:-:S08]  /*13b0*/  DMUL R42, R32, R12 ;  /* 0x0000000c202a7228 */ /* 0x001fd00000000000 */
[----:B-1----:R-:W-:-:S08]  /*13c0*/  DFMA R42, R34, R36, R42 ;  /* 0x00000024222a722b */ /* 0x002fd0000000002a */
[----:B------:R-:W-:-:S08]  /*13d0*/  DFMA R42, R38, R14, R42 ;  /* 0x0000000e262a722b */ /* 0x000fd0000000002a */
[----:B------:R-:W-:Y:S02]  /*13e0*/  DMUL R42, R30, R42 ;  /* 0x0000002a1e2a7228 */ /* 0x000fe40000000000 */
[----:B--2---:R-:W-:-:S06]  /*13f0*/  DADD R30, R8, -R18 ;  /* 0x00000000081e7229 */ /* 0x004fcc0000000812 */
[----:B------:R-:W-:Y:S02]  /*1400*/  DFMA R18, R34, R42, R36 ;  /* 0x0000002a2212722b */ /* 0x000fe40000000024 */
[----:B------:R-:W-:Y:S02]  /*1410*/  DADD R36, R22, -R16 ;  /* 0x0000000016247229 */ /* 0x000fe40000000810 */
[----:B------:R-:W-:Y:S02]  /*1420*/  DMUL R16, R30, R30 ;  /* 0x0000001e1e107228 */ /* 0x000fe40000000000 */
[----:B---3--:R-:W-:Y:S02]  /*1430*/  DADD R34, R10, -R44 ;  /* 0x000000000a227229 */ /* 0x008fe4000000082c */
[-C--:B------:R-:W-:Y:S02]  /*1440*/  DFMA R32, R32, R42.reuse, R12 ;  /* 0x0000002a2020722b */ /* 0x080fe4000000000c */
[----:B------:R-:W-:-:S02]  /*1450*/  DFMA R14, R38, R42, R14 ;  /* 0x0000002a260e722b */ /* 0x000fc4000000000e */
[----:B------:R-:W-:Y:S02]  /*1460*/  DFMA R16, R36, R36, R16 ;  /* 0x000000242410722b */ /* 0x000fe40000000010 */
[-C--:B------:R-:W-:Y:S02]  /*1470*/  DFMA R28, R18, R40.reuse, R28 ;  /* 0x00000028121c722b */ /* 0x080fe4000000001c */
[-C--:B------:R-:W-:Y:S02]  /*1480*/  DFMA R26, R32, R40.reuse, R26 ;  /* 0x00000028201a722b */ /* 0x080fe4000000001a */
[----:B------:R-:W-:Y:S02]  /*1490*/  DFMA R24, R14, R40, R24 ;  /* 0x000000280e18722b */ /* 0x000fe40000000018 */
[----:B------:R-:W-:Y:S01]  /*14a0*/  DFMA R12, R34, R34, R16 ;  /* 0x00000022220c722b */ /* 0x000fe20000000010 */
[----:B------:R-:W-:-:S07]  /*14b0*/  CS2R R16, SRZ ;  /* 0x0000000000107805 */ /* 0x000fce000001ff00 */
        /* <DEDUP_REMOVED lines=19> */
.L_x_54:
[----:B------:R-:W-:Y:S05]  /*15f0*/  BSYNC.RECONVERGENT B3 ;  /* 0x0000000000037941 */ /* 0x000fea0003800200 */
.L_x_53:
[----:B------:R-:W-:Y:S05]  /*1600*/  BSYNC.RECONVERGENT B2 ;  /* 0x0000000000027941 */ /* 0x000fea0003800200 */
.L_x_52:
[----:B------:R-:W0:Y:S01]  /*1610*/  LDS.128 R12, [R7+0x50] ;  /* 0x00005000070c7984 */ /* 0x000e220000000c00 */
[----:B------:R-:W-:-:S03]  /*1620*/  IADD3 R20, PT, PT, R20, 0x2, RZ ;  /* 0x0000000214147810 */ /* 0x000fc60007ffe0ff */
[----:B------:R-:W1:Y:S01]  /*1630*/  LDS.64 R18, [R7+0x48] ;  /* 0x0000480007127984 */ /* 0x000e620000000a00 */
[----:B0-----:R-:W-:-:S08]  /*1640*/  DMUL R32, R30, R12 ;  /* 0x0000000c1e207228 */ /* 0x001fd00000000000 */
[----:B-1----:R-:W-:Y:S02]  /*1650*/  DFMA R38, R36, R18, R32 ;  /* 0x000000122426722b */ /* 0x002fe40000000020 */
[----:B------:R-:W-:-:S06]  /*1660*/  DMUL R32, R16, R16 ;  /* 0x0000001010207228 */ /* 0x000fcc0000000000 */
[----:B------:R-:W-:-:S08]  /*1670*/  DFMA R38, R34, R14, R38 ;  /* 0x0000000e2226722b */ /* 0x000fd00000000026 */
[----:B------:R-:W-:-:S08]  /*1680*/  DMUL R32, R32, R38 ;  /* 0x0000002620207228 */ /* 0x000fd00000000000 */
[-C--:B------:R-:W-:Y:S02]  /*1690*/  DFMA R18, R36, R32.reuse, R18 ;  /* 0x000000202412722b */ /* 0x080fe40000000012 */
[-C--:B------:R-:W-:Y:S02]  /*16a0*/  DFMA R12, R30, R32.reuse, R12 ;  /* 0x000000201e0c722b */ /* 0x080fe4000000000c */
[----:B------:R-:W-:-:S04]  /*16b0*/  DFMA R14, R34, R32, R14 ;  /* 0x00000020220e722b */ /* 0x000fc8000000000e */
[-C--:B------:R-:W-:Y:S02]  /*16c0*/  DFMA R28, R18, R16.reuse, R28 ;  /* 0x00000010121c722b */ /* 0x080fe4000000001c */
[-C--:B------:R-:W-:Y:S02]  /*16d0*/  DFMA R26, R12, R16.reuse, R26 ;  /* 0x000000100c1a722b */ /* 0x080fe4000000001a */
[----:B------:R-:W-:-:S11]  /*16e0*/  DFMA R24, R14, R16, R24 ;  /* 0x000000100e18722b */ /* 0x000fd60000000018 */
.L_x_48:
[----:B------:R-:W-:-:S04]  /*16f0*/  LOP3.LUT R0, R0, 0x1, RZ, 0xc0, !PT ;  /* 0x0000000100007812 */ /* 0x000fc800078ec0ff */
[----:B------:R-:W-:-:S13]  /*1700*/  ISETP.NE.U32.AND P0, PT, R0, 0x1, PT ;  /* 0x000000010000780c */ /* 0x000fda0003f05070 */
[----:B------:R-:W-:Y:S05]  /*1710*/  @P0 BRA `(.L_x_47) ;  /* 0x0000000000c00947 */ /* 0x000fea0003800000 */
[----:B------:R-:W0:Y:S01]  /*1720*/  S2R R7, SR_CgaCtaId ;  /* 0x0000000000077919 */ /* 0x000e220000008800 */
[----:B------:R-:W-:Y:S01]  /*1730*/  MOV R0, 0x400 ;  /* 0x0000040000007802 */ /* 0x000fe20000000f00 */
[----:B------:R-:W-:Y:S03]  /*1740*/  BSSY.RECONVERGENT B2, `(.L_x_55) ;  /* 0x0000020000027945 */ /* 0x000fe60003800200 */
[----:B0-----:R-:W-:-:S05]  /*1750*/  LEA R7, R7, R0, 0x18 ;  /* 0x0000000007077211 */ /* 0x001fca00078ec0ff */
[----:B------:R-:W-:-:S05]  /*1760*/  IMAD R20, R20, 0x30, R7 ;  /* 0x0000003014147824 */ /* 0x000fca00078e0207 */
[----:B------:R-:W0:Y:S04]  /*1770*/  LDS.128 R12, [R20] ;  /* 0x00000000140c7984 */ /* 0x000e280000000c00 */
[----:B------:R-:W1:Y:S01]  /*1780*/  LDS.64 R32, [R20+0x10] ;  /* 0x0000100014207984 */ /* 0x000e620000000a00 */
[----:B0----5:R-:W-:Y:S02]  /*1790*/  DADD R30, R8, -R14 ;  /* 0x00000000081e7229 */ /* 0x021fe4000000080e */
[----:B------:R-:W-:Y:S02]  /*17a0*/  DADD R22, R22, -R12 ;  /* 0x0000000016167229 */ /* 0x000fe4000000080c */
[----:B-1----:R-:W-:Y:S01]  /*17b0*/  DADD R32, R10, -R32 ;  /* 0x000000000a207229 */ /* 0x002fe20000000820 */
[----:B------:R-:W-:-:S03]  /*17c0*/  CS2R R12, SRZ ;  /* 0x00000000000c7805 */ /* 0x000fc6000001ff00 */
        /* <DEDUP_REMOVED lines=19> */
[----:B------:R-:W-:Y:S02]  /*1900*/  MOV R13, R9 ;  /* 0x00000009000d7202 */ /* 0x000fe40000000f00 */
[----:B------:R-:W-:-:S07]  /*1910*/  MOV R16, 0x1930 ;  /* 0x0000193000107802 */ /* 0x000fce0000000f00 */
[----:B------:R-:W-:Y:S05]  /*1920*/  CALL.REL.NOINC `($__internal_1_$__cuda_sm20_drsqrt_f64_slowpath_v2) ;  /* 0x0000000000ac7944 */ /* 0x000fea0003c00000 */
.L_x_57:
[----:B------:R-:W-:Y:S05]  /*1930*/  BSYNC.RECONVERGENT B3 ;  /* 0x0000000000037941 */ /* 0x000fea0003800200 */
.L_x_56:
[----:B------:R-:W-:Y:S05]  /*1940*/  BSYNC.RECONVERGENT B2 ;  /* 0x0000000000027941 */ /* 0x000fea0003800200 */
.L_x_55:
[----:B------:R-:W0:Y:S04]  /*1950*/  LDS.128 R8, [R20+0x20] ;  /* 0x0000200014087984 */ /* 0x000e280000000c00 */
        /* <DEDUP_REMOVED lines=12> */
.L_x_47:
[----:B-----5:R-:W0:Y:S01]  /*1a20*/  LDC.64 R8, c[0x0][0x390] ;  /* 0x0000e400ff087b82 */ /* 0x020e220000000a00 */
[----:B------:R-:W-:-:S04]  /*1a30*/  IMAD R7, R4, 0x3, RZ ;  /* 0x0000000304077824 */ /* 0x000fc800078e02ff */
[----:B0-----:R-:W-:-:S05]  /*1a40*/  IMAD.WIDE R8, R7, 0x8, R8 ;  /* 0x0000000807087825 */ /* 0x001fca00078e0208 */
[----:B------:R1:W-:Y:S04]  /*1a50*/  STG.E.64 desc[UR8][R8.64], R28 ;  /* 0x0000001c08007986 */ /* 0x0003e8000c101b08 */
[----:B------:R1:W-:Y:S04]  /*1a60*/  STG.E.64 desc[UR8][R8.64+0x8], R26 ;  /* 0x0000081a08007986 */ /* 0x0003e8000c101b08 */
[----:B------:R1:W-:Y:S02]  /*1a70*/  STG.E.64 desc[UR8][R8.64+0x10], R24 ;  /* 0x0000101808007986 */ /* 0x0003e4000c101b08 */
.L_x_29:
[----:B------:R-:W-:Y:S05]  /*1a80*/  BSYNC.RECONVERGENT B0 ;  /* 0x0000000000007941 */ /* 0x000fea0003800200 */
.L_x_28:
[----:B------:R-:W-:Y:S01]  /*1a90*/  BAR.SYNC.DEFER_BLOCKING 0x0 ;  /* 0x0000000000007b1d */ /* 0x000fe20000010000 */
[----:B------:R-:W-:-:S05]  /*1aa0*/  VIADD R3, R3, 0x1 ;  /* 0x0000000103037836 */ /* 0x000fca0000000000 */
[----:B------:R-:W-:Y:S05]  /*1ab0*/  BRA.U UP0, `(.L_x_58) ;  /* 0xffffffe500ac7547 */ /* 0x000fea000b83ffff */
.L_x_27:
[----:B------:R-:W2:Y:S02]  /*1ac0*/  LDCU UR5, c[0x0][0x3a4] ;  /* 0x00007480ff0577ac */ /* 0x000ea40008000800 */
[----:B--2---:R-:W-:-:S13]  /*1ad0*/  ISETP.GE.AND P0, PT, R4, UR5, PT ;  /* 0x0000000504007c0c */ /* 0x004fda000bf06270 */
[----:B------:R-:W-:Y:S05]  /*1ae0*/  @P0 EXIT ;  /* 0x000000000000094d */ /* 0x000fea0003800000 */
[----:B0-----:R-:W0:Y:S01]  /*1af0*/  LDC.64 R2, c[0x0][0x390] ;  /* 0x0000e400ff027b82 */ /* 0x001e220000000a00 */
[----:B-1----:R-:W-:-:S04]  /*1b00*/  IMAD R9, R4, 0x3, RZ ;  /* 0x0000000304097824 */ /* 0x002fc800078e02ff */
[----:B0-----:R-:W-:-:S05]  /*1b10*/  IMAD.WIDE R8, R9, 0x8, R2 ;  /* 0x0000000809087825 */ /* 0x001fca00078e0202 */
[----:B------:R-:W2:Y:S04]  /*1b20*/  LDG.E.64 R2, desc[UR8][R8.64] ;  /* 0x0000000808027981 */ /* 0x000ea8000c1e1b00 */
[----:B------:R-:W3:Y:S04]  /*1b30*/  LDG.E.64 R4, desc[UR8][R8.64+0x8] ;  /* 0x0000080808047981 */ /* 0x000ee8000c1e1b00 */
        /* <DEDUP_REMOVED lines=10> */
        .weak           $__internal_1_$__cuda_sm20_drsqrt_f64_slowpath_v2
        .type           $__internal_1_$__cuda_sm20_drsqrt_f64_slowpath_v2,@function
        .size           $__internal_1_$__cuda_sm20_drsqrt_f64_slowpath_v2,(.L_x_65 - $__internal_1_$__cuda_sm20_drsqrt_f64_slowpath_v2)
$__internal_1_$__cuda_sm20_drsqrt_f64_slowpath_v2:
[----:B------:R-:W-:Y:S01]  /*1be0*/  DSETP.NEU.AND P0, PT, R12, RZ, PT ;  /* 0x000000ff0c00722a */ /* 0x000fe20003f0d000 */
[----:B------:R-:W-:Y:S01]  /*1bf0*/  BSSY.RECONVERGENT B1, `(.L_x_59) ;  /* 0x000001c000017945 */ /* 0x000fe20003800200 */
[----:B------:R-:W-:-:S12]  /*1c00*/  LOP3.LUT R14, R13, 0x80000000, RZ, 0xc0, !PT ;  /* 0x800000000d0e7812 */ /* 0x000fd800078ec0ff */
[----:B------:R-:W-:Y:S05]  /*1c10*/  @!P0 BRA `(.L_x_60) ;  /* 0x00000000005c8947 */ /* 0x000fea0003800000 */
[----:B------:R-:W-:-:S14]  /*1c20*/  DSETP.GTU.AND P0, PT, |R12|, +INF , PT ;  /* 0x7ff000000c00742a */ /* 0x000fdc0003f0c200 */
[----:B------:R-:W-:Y:S05]  /*1c30*/  @P0 BRA `(.L_x_61) ;  /* 0x00000000004c0947 */ /* 0x000fea0003800000 */
[----:B------:R-:W-:-:S13]  /*1c40*/  ISETP.NE.AND P0, PT, R14, RZ, PT ;  /* 0x000000ff0e00720c */ /* 0x000fda0003f05270 */
[----:B------:R-:W-:Y:S01]  /*1c50*/  @P0 IMAD.MOV.U32 R14, RZ, RZ, 0x0 ;  /* 0x00000000ff0e0424 */ /* 0x000fe200078e00ff */
[----:B------:R-:W-:Y:S01]  /*1c60*/  @P0 MOV R15, 0xfff80000 ;  /* 0xfff80000000f0802 */ /* 0x000fe20000000f00 */
[----:B------:R-:W-:Y:S06]  /*1c70*/  @P0 BRA `(.L_x_62) ;  /* 0x00000000004c0947 */ /* 0x000fec0003800000 */
[----:B------:R-:W-:-:S14]  /*1c80*/  DSETP.NEU.AND P0, PT, |R12|, +INF , PT ;  /* 0x7ff000000c00742a */ /* 0x000fdc0003f0d200 */
[----:B------:R-:W-:Y:S01]  /*1c90*/  @!P0 CS2R R14, SRZ ;  /* 0x00000000000e8805 */ /* 0x000fe2000001ff00 */
[----:B------:R-:W-:Y:S06]  /*1ca0*/  @!P0 BRA `(.L_x_62) ;  /* 0x0000000000408947 */ /* 0x000fec0003800000 */
[----:B------:R-:W-:Y:S01]  /*1cb0*/  DMUL R40, R12, 1.80143985094819840000e+16 ;  /* 0x435000000c287828 */ /* 0x000fe20000000000 */
[----:B------:R-:W-:Y:S01]  /*1cc0*/  IMAD.MOV.U32 R18, RZ, RZ, RZ ;  /* 0x000000ffff127224 */ /* 0x000fe200078e00ff */
[----:B------:R-:W-:Y:S01]  /*1cd0*/  MOV R13, 0x3fd80000 ;  /* 0x3fd80000000d7802 */ /* 0x000fe20000000f00 */
[----:B------:R-:W-:-:S03]  /*1ce0*/  IMAD.MOV.U32 R12, RZ, RZ, 0x0 ;  /* 0x00000000ff0c7424 */ /* 0x000fc600078e00ff */
[----:B------:R-:W0:Y:S02]  /*1cf0*/  MUFU.RSQ64H R19, R41 ;  /* 0x0000002900137308 */ /* 0x000e240000001c00 */
[----:B0-----:R-:W-:-:S08]  /*1d00*/  DMUL R14, R18, R18 ;  /* 0x00000012120e7228 */ /* 0x001fd00000000000 */
[----:B------:R-:W-:-:S08]  /*1d10*/  DFMA R14, R40, -R14, 1 ;  /* 0x3ff00000280e742b */ /* 0x000fd0000000080e */
[----:B------:R-:W-:Y:S02]  /*1d20*/  DFMA R12, R14, R12, 0.5 ;  /* 0x3fe000000e0c742b */ /* 0x000fe4000000000c */
[----:B------:R-:W-:-:S08]  /*1d30*/  DMUL R14, R18, R14 ;  /* 0x0000000e120e7228 */ /* 0x000fd00000000000 */
[----:B------:R-:W-:-:S08]  /*1d40*/  DFMA R14, R12, R14, R18 ;  /* 0x0000000e0c0e722b */ /* 0x000fd00000000012 */
[----:B------:R-:W-:Y:S01]  /*1d50*/  DMUL R14, R14, 134217728 ;  /* 0x41a000000e0e7828 */ /* 0x000fe20000000000 */
[----:B------:R-:W-:Y:S10]  /*1d60*/  BRA `(.L_x_62) ;  /* 0x0000000000107947 */ /* 0x000ff40003800000 */
.L_x_61:
[----:B------:R-:W-:Y:S01]  /*1d70*/  DADD R14, R12, R12 ;  /* 0x000000000c0e7229 */ /* 0x000fe2000000000c */
[----:B------:R-:W-:Y:S10]  /*1d80*/  BRA `(.L_x_62) ;  /* 0x0000000000087947 */ /* 0x000ff40003800000 */
.L_x_60:
[----:B------:R-:W-:Y:S01]  /*1d90*/  LOP3.LUT R15, R14, 0x7ff00000, RZ, 0xfc, !PT ;  /* 0x7ff000000e0f7812 */ /* 0x000fe200078efcff */
[----:B------:R-:W-:-:S07]  /*1da0*/  IMAD.MOV.U32 R14, RZ, RZ, RZ ;  /* 0x000000ffff0e7224 */ /* 0x000fce00078e00ff */
.L_x_62:
[----:B------:R-:W-:Y:S05]  /*1db0*/  BSYNC.RECONVERGENT B1 ;  /* 0x0000000000017941 */ /* 0x000fea0003800200 */
.L_x_59:
[----:B------:R-:W-:Y:S01]  /*1dc0*/  IMAD.MOV.U32 R17, RZ, RZ, 0x0 ;  /* 0x00000000ff117424 */ /* 0x000fe200078e00ff */
[----:B------:R-:W-:Y:S01]  /*1dd0*/  MOV R13, R15 ;  /* 0x0000000f000d7202 */ /* 0x000fe20000000f00 */
[----:B------:R-:W-:Y:S02]  /*1de0*/  IMAD.MOV.U32 R12, RZ, RZ, R14 ;  /* 0x000000ffff0c7224 */ /* 0x000fe400078e000e */
[----:B------:R-:W-:Y:S05]  /*1df0*/  RET.REL.NODEC R16 `(_ZN7kernels12tiled_driverINS_10StokesCudaIdEEEEvPKNT_9floattypeES6_PS4_S6_iii) ;  /* 0xffffffe010807950 */ /* 0x000fea0003c3ffff */
.L_x_63:
        /* <DEDUP_REMOVED lines=16> */
.L_x_65:


//--------------------- .nv.shared._ZN7kernels12tiled_driverINS_21StokesDoubleLayerCudaIdEEEEvPKNT_9floattypeES6_PS4_S6_iii --------------------------
	.section	.nv.shared._ZN7kernels12tiled_driverINS_21StokesDoubleLayerCudaIdEEEEvPKNT_9floattypeES6_PS4_S6_iii,"aw",@nobits
	.sectionflags	@""
	.align	16
	.zero		1024


//--------------------- .nv.shared.reserved.0     --------------------------
	.section	.nv.shared.reserved.0,"aw",@nobits
	.weak		__nv_reservedSMEM_offset_0_alias
	.size		__nv_reservedSMEM_offset_0_alias, 0, 64
	.other		__nv_reservedSMEM_offset_0_alias,@"STO_CUDA_RESERVED_SHARED STV_DEFAULT"
__nv_reservedSMEM_offset_0_alias:
	.zero		0
	.zero		64


//--------------------- .nv.shared._ZN7kernels12tiled_driverINS_10StokesCudaIdEEEEvPKNT_9floattypeES6_PS4_S6_iii --------------------------
	.section	.nv.shared._ZN7kernels12tiled_driverINS_10StokesCudaIdEEEEvPKNT_9floattypeES6_PS4_S6_iii,"aw",@nobits
	.sectionflags	@""
	.align	16
	.zero		1024


//--------------------- .nv.constant0._ZN7kernels12tiled_driverINS_21StokesDoubleLayerCudaIdEEEEvPKNT_9floattypeES6_PS4_S6_iii --------------------------
	.section	.nv.constant0._ZN7kernels12tiled_driverINS_21StokesDoubleLayerCudaIdEEEEvPKNT_9floattypeES6_PS4_S6_iii,"a",@progbits
	.sectionflags	@""
	.align	4
.nv.constant0._ZN7kernels12tiled_driverINS_21StokesDoubleLayerCudaIdEEEEvPKNT_9floattypeES6_PS4_S6_iii:
	.zero		940


//--------------------- .nv.constant0._ZN7kernels12tiled_driverINS_10StokesCudaIdEEEEvPKNT_9floattypeES6_PS4_S6_iii --------------------------
	.section	.nv.constant0._ZN7kernels12tiled_driverINS_10StokesCudaIdEEEEvPKNT_9floattypeES6_PS4_S6_iii,"a",@progbits
	.sectionflags	@""
	.align	4
.nv.constant0._ZN7kernels12tiled_driverINS_10StokesCudaIdEEEEvPKNT_9floattypeES6_PS4_S6_iii:
	.zero		940


//--------------------- SYMBOLS --------------------------

	.type		.nv.reservedSmem.offset0,@object
	.size		.nv.reservedSmem.offset0,0x4
	.type		.nv.reservedSmem.cap,@object
	.size		.nv.reservedSmem.cap,0x4
